	.target	sm_100a

	.elftype	@"ET_EXEC"


//--------------------- .note.nv.tkinfo           --------------------------
	.section	.note.nv.tkinfo,"",@"SHT_NOTE"
	.sectionflags	@"SHF_NOTE_NV_TKINFO"
	.tkinfo
        /*0018*/ 	.word	0x00000002
        /*0030*/ 	.string	""
        /*0030*/ 	.string	"ptxas"
        /*0030*/ 	.string	"Cuda compilation tools, release 13.0, V13.0.88"
        /*0030*/ 	.string	"Build cuda_13.0.r13.0/compiler.36424714_0"
        /*0030*/ 	.string	"-arch sm_100a -m 64 "



//--------------------- .note.nv.cuinfo           --------------------------
	.section	.note.nv.cuinfo,"",@"SHT_NOTE"
	.sectionflags	@"SHF_NOTE_NV_CUINFO"
        /*0018*/ 	.short	0x0002
        /*001a*/ 	.short	0x0064
        /*001c*/ 	.short	0x0082
	.zero		2


//--------------------- .nv.info                  --------------------------
	.section	.nv.info,"",@"SHT_CUDA_INFO"
	.align	4


	//----- nvinfo : EIATTR_REGCOUNT
	.align		4
        /*0000*/ 	.byte	0x04, 0x2f
        /*0002*/ 	.short	(.L_16 - .L_15)
	.align		4
.L_15:
        /*0004*/ 	.word	index@(_ZN7cutlass13device_kernelINS_4gemm6kernel13GemmUniversalIN4cute5tupleIJiiiiEEENS1_10collective13CollectiveMmaINS1_35MainloopSm100TmaUmmaWarpSpecializedILi22ELi2ELi4ENS5_IJNS4_1CILi2EEENSA_ILi1EEESC_EEEEENS5_IJNSA_ILi64EEENSA_ILi16EEENSA_ILi128EEEEEEaNS5_IJlSC_lEEEaSJ_NS4_8TiledMMAINS4_8MMA_AtomIJNS4_15SM100_MMA_S8_SSIaaiLi64ELi16ELNS4_4UMMA5MajorE0ELSO_0ELNSN_8SaturateE0EEEEEENS4_6LayoutINS5_IJSC_SC_SC_EEENS5_IJNSA_ILi0EEESU_SU_EEEEENS5_IJNS4_10UnderscoreESX_SX_EEEEENS4_13SM90_TMA_LOADENS4_14ComposedLayoutINS4_7SwizzleILi3ELi4ELi3EEENS4_18smem_ptr_flag_bitsILi8EEENSS_INS5_IJNSA_ILi8EEESH_EEENS5_IJSH_SC_EEEEEEEvNS4_8identityENS4_23SM90_TMA_LOAD_MULTICASTES1A_vS1B_EENS_8epilogue10collective18CollectiveEpilogueINS1E_23Sm100TmaWarpSpecializedILi1ELi1ELi8ELb0ELb0EEEJSI_NS5_IJNSS_ISF_SC_EENSS_ISG_SC_EEEEEaSJ_aSJ_NS1E_6fusion15FusionCallbacksIS1I_NS1M_17LinearCombinationIaiaiLNS_15FloatRoundStyleE2EEESI_S1L_JEEENS4_5SM1004TMEM4LOAD25SM100_TMEM_LOAD_16dp32b8xES10_NS11_INS12_ILi0ELi4ELi3EEES15_NSS_INS5_IJS16_SG_EEENS5_IJSG_SC_EEEEEEENS4_39AutoVectorizingCopyWithAssumedAlignmentILi128EEENS4_14SM90_TMA_STOREES20_S22_S22_EEEvvEEEEvNT_6ParamsE)
        /*0008*/ 	.word	0x00000028


	//----- nvinfo : EIATTR_FRAME_SIZE
	.align		4
.L_16:
        /*000c*/ 	.byte	0x04, 0x11
        /*000e*/ 	.short	(.L_18 - .L_17)
	.align		4
.L_17:
        /*0010*/ 	.word	index@($__internal_2_$__cuda_sm10x_tcgen05_guardrail_trap_unallocated_columns_being_dealloced)
        /*0014*/ 	.word	0x00000000


	//----- nvinfo : EIATTR_FRAME_SIZE
	.align		4
.L_18:
        /*0018*/ 	.byte	0x04, 0x11
        /*001a*/ 	.short	(.L_20 - .L_19)
	.align		4
.L_19:
        /*001c*/ 	.word	index@($__internal_1_$__cuda_sm10x_tcgen05_guardrail_trap_phase_invalid_during_alloc)
        /*0020*/ 	.word	0x00000000


	//----- nvinfo : EIATTR_FRAME_SIZE
	.align		4
.L_20:
        /*0024*/ 	.byte	0x04, 0x11
        /*0026*/ 	.short	(.L_22 - .L_21)
	.align		4
.L_21:
        /*0028*/ 	.word	index@($__internal_0_$__cuda_sm10x_tcgen05_guardrail_trap_col_being_dealloced_not_returned_by_alloc)
        /*002c*/ 	.word	0x00000000


	//----- nvinfo : EIATTR_FRAME_SIZE
	.align		4
.L_22:
        /*0030*/ 	.byte	0x04, 0x11
        /*0032*/ 	.short	(.L_24 - .L_23)
	.align		4
.L_23:
        /*0034*/ 	.word	index@(_ZN7cutlass13device_kernelINS_4gemm6kernel13GemmUniversalIN4cute5tupleIJiiiiEEENS1_10collective13CollectiveMmaINS1_35MainloopSm100TmaUmmaWarpSpecializedILi22ELi2ELi4ENS5_IJNS4_1CILi2EEENSA_ILi1EEESC_EEEEENS5_IJNSA_ILi64EEENSA_ILi16EEENSA_ILi128EEEEEEaNS5_IJlSC_lEEEaSJ_NS4_8TiledMMAINS4_8MMA_AtomIJNS4_15SM100_MMA_S8_SSIaaiLi64ELi16ELNS4_4UMMA5MajorE0ELSO_0ELNSN_8SaturateE0EEEEEENS4_6LayoutINS5_IJSC_SC_SC_EEENS5_IJNSA_ILi0EEESU_SU_EEEEENS5_IJNS4_10UnderscoreESX_SX_EEEEENS4_13SM90_TMA_LOADENS4_14ComposedLayoutINS4_7SwizzleILi3ELi4ELi3EEENS4_18smem_ptr_flag_bitsILi8EEENSS_INS5_IJNSA_ILi8EEESH_EEENS5_IJSH_SC_EEEEEEEvNS4_8identityENS4_23SM90_TMA_LOAD_MULTICASTES1A_vS1B_EENS_8epilogue10collective18CollectiveEpilogueINS1E_23Sm100TmaWarpSpecializedILi1ELi1ELi8ELb0ELb0EEEJSI_NS5_IJNSS_ISF_SC_EENSS_ISG_SC_EEEEEaSJ_aSJ_NS1E_6fusion15FusionCallbacksIS1I_NS1M_17LinearCombinationIaiaiLNS_15FloatRoundStyleE2EEESI_S1L_JEEENS4_5SM1004TMEM4LOAD25SM100_TMEM_LOAD_16dp32b8xES10_NS11_INS12_ILi0ELi4ELi3EEES15_NSS_INS5_IJS16_SG_EEENS5_IJSG_SC_EEEEEEENS4_39AutoVectorizingCopyWithAssumedAlignmentILi128EEENS4_14SM90_TMA_STOREES20_S22_S22_EEEvvEEEEvNT_6ParamsE)
        /*0038*/ 	.word	0x00000000


	//----- nvinfo : EIATTR_MIN_STACK_SIZE
	.align		4
.L_24:
        /*003c*/ 	.byte	0x04, 0x12
        /*003e*/ 	.short	(.L_26 - .L_25)
	.align		4
.L_25:
        /*0040*/ 	.word	index@(_ZN7cutlass13device_kernelINS_4gemm6kernel13GemmUniversalIN4cute5tupleIJiiiiEEENS1_10collective13CollectiveMmaINS1_35MainloopSm100TmaUmmaWarpSpecializedILi22ELi2ELi4ENS5_IJNS4_1CILi2EEENSA_ILi1EEESC_EEEEENS5_IJNSA_ILi64EEENSA_ILi16EEENSA_ILi128EEEEEEaNS5_IJlSC_lEEEaSJ_NS4_8TiledMMAINS4_8MMA_AtomIJNS4_15SM100_MMA_S8_SSIaaiLi64ELi16ELNS4_4UMMA5MajorE0ELSO_0ELNSN_8SaturateE0EEEEEENS4_6LayoutINS5_IJSC_SC_SC_EEENS5_IJNSA_ILi0EEESU_SU_EEEEENS5_IJNS4_10UnderscoreESX_SX_EEEEENS4_13SM90_TMA_LOADENS4_14ComposedLayoutINS4_7SwizzleILi3ELi4ELi3EEENS4_18smem_ptr_flag_bitsILi8EEENSS_INS5_IJNSA_ILi8EEESH_EEENS5_IJSH_SC_EEEEEEEvNS4_8identityENS4_23SM90_TMA_LOAD_MULTICASTES1A_vS1B_EENS_8epilogue10collective18CollectiveEpilogueINS1E_23Sm100TmaWarpSpecializedILi1ELi1ELi8ELb0ELb0EEEJSI_NS5_IJNSS_ISF_SC_EENSS_ISG_SC_EEEEEaSJ_aSJ_NS1E_6fusion15FusionCallbacksIS1I_NS1M_17LinearCombinationIaiaiLNS_15FloatRoundStyleE2EEESI_S1L_JEEENS4_5SM1004TMEM4LOAD25SM100_TMEM_LOAD_16dp32b8xES10_NS11_INS12_ILi0ELi4ELi3EEES15_NSS_INS5_IJS16_SG_EEENS5_IJSG_SC_EEEEEEENS4_39AutoVectorizingCopyWithAssumedAlignmentILi128EEENS4_14SM90_TMA_STOREES20_S22_S22_EEEvvEEEEvNT_6ParamsE)
        /*0044*/ 	.word	0x00000000
.L_26:


//--------------------- .nv.compat                --------------------------
	.section	.nv.compat,"",@"SHT_CUDA_COMPAT_INFO"
	.align	4
        /*0000*/ 	.byte	0x02, 0x09, 0x01, 0x00, 0x02, 0x02, 0x03, 0x00, 0x02, 0x05, 0x06, 0x00, 0x03, 0x07, 0x01, 0x01
        /*0010*/ 	.byte	0x02, 0x03, 0x01, 0x00, 0x02, 0x06, 0x01, 0x00, 0x04, 0x0b, 0x08, 0x00, 0x01, 0x00, 0x00, 0x00
        /*0020*/ 	.byte	0x00, 0x00, 0x00, 0x00


//--------------------- .nv.info._ZN7cutlass13device_kernelINS_4gemm6kernel13GemmUniversalIN4cute5tupleIJiiiiEEENS1_10collective13CollectiveMmaINS1_35MainloopSm100TmaUmmaWarpSpecializedILi22ELi2ELi4ENS5_IJNS4_1CILi2EEENSA_ILi1EEESC_EEEEENS5_IJNSA_ILi64EEENSA_ILi16EEENSA_ILi128EEEEEEaNS5_IJlSC_lEEEaSJ_NS4_8TiledMMAINS4_8MMA_AtomIJNS4_15SM100_MMA_S8_SSIaaiLi64ELi16ELNS4_4UMMA5MajorE0ELSO_0ELNSN_8SaturateE0EEEEEENS4_6LayoutINS5_IJSC_SC_SC_EEENS5_IJNSA_ILi0EEESU_SU_EEEEENS5_IJNS4_10UnderscoreESX_SX_EEEEENS4_13SM90_TMA_LOADENS4_14ComposedLayoutINS4_7SwizzleILi3ELi4ELi3EEENS4_18smem_ptr_flag_bitsILi8EEENSS_INS5_IJNSA_ILi8EEESH_EEENS5_IJSH_SC_EEEEEEEvNS4_8identityENS4_23SM90_TMA_LOAD_MULTICASTES1A_vS1B_EENS_8epilogue10collective18CollectiveEpilogueINS1E_23Sm100TmaWarpSpecializedILi1ELi1ELi8ELb0ELb0EEEJSI_NS5_IJNSS_ISF_SC_EENSS_ISG_SC_EEEEEaSJ_aSJ_NS1E_6fusion15FusionCallbacksIS1I_NS1M_17LinearCombinationIaiaiLNS_15FloatRoundStyleE2EEESI_S1L_JEEENS4_5SM1004TMEM4LOAD25SM100_TMEM_LOAD_16dp32b8xES10_NS11_INS12_ILi0ELi4ELi3EEES15_NSS_INS5_IJS16_SG_EEENS5_IJSG_SC_EEEEEEENS4_39AutoVectorizingCopyWithAssumedAlignmentILi128EEENS4_14SM90_TMA_STOREES20_S22_S22_EEEvvEEEEvNT_6ParamsE --------------------------
	.section	.nv.info._ZN7cutlass13device_kernelINS_4gemm6kernel13GemmUniversalIN4cute5tupleIJiiiiEEENS1_10collective13CollectiveMmaINS1_35MainloopSm100TmaUmmaWarpSpecializedILi22ELi2ELi4ENS5_IJNS4_1CILi2EEENSA_ILi1EEESC_EEEEENS5_IJNSA_ILi64EEENSA_ILi16EEENSA_ILi128EEEEEEaNS5_IJlSC_lEEEaSJ_NS4_8TiledMMAINS4_8MMA_AtomIJNS4_15SM100_MMA_S8_SSIaaiLi64ELi16ELNS4_4UMMA5MajorE0ELSO_0ELNSN_8SaturateE0EEEEEENS4_6LayoutINS5_IJSC_SC_SC_EEENS5_IJNSA_ILi0EEESU_SU_EEEEENS5_IJNS4_10UnderscoreESX_SX_EEEEENS4_13SM90_TMA_LOADENS4_14ComposedLayoutINS4_7SwizzleILi3ELi4ELi3EEENS4_18smem_ptr_flag_bitsILi8EEENSS_INS5_IJNSA_ILi8EEESH_EEENS5_IJSH_SC_EEEEEEEvNS4_8identityENS4_23SM90_TMA_LOAD_MULTICASTES1A_vS1B_EENS_8epilogue10collective18CollectiveEpilogueINS1E_23Sm100TmaWarpSpecializedILi1ELi1ELi8ELb0ELb0EEEJSI_NS5_IJNSS_ISF_SC_EENSS_ISG_SC_EEEEEaSJ_aSJ_NS1E_6fusion15FusionCallbacksIS1I_NS1M_17LinearCombinationIaiaiLNS_15FloatRoundStyleE2EEESI_S1L_JEEENS4_5SM1004TMEM4LOAD25SM100_TMEM_LOAD_16dp32b8xES10_NS11_INS12_ILi0ELi4ELi3EEES15_NSS_INS5_IJS16_SG_EEENS5_IJSG_SC_EEEEEEENS4_39AutoVectorizingCopyWithAssumedAlignmentILi128EEENS4_14SM90_TMA_STOREES20_S22_S22_EEEvvEEEEvNT_6ParamsE,"",@"SHT_CUDA_INFO"
	.sectionflags	@""
	.align	4


	//----- nvinfo : EIATTR_CUDA_API_VERSION
	.align		4
        /*0000*/ 	.byte	0x04, 0x37
        /*0002*/ 	.short	(.L_28 - .L_27)
.L_27:
        /*0004*/ 	.word	0x00000082


	//----- nvinfo : EIATTR_KPARAM_INFO
	.align		4
.L_28:
        /*0008*/ 	.byte	0x04, 0x17
        /*000a*/ 	.short	(.L_30 - .L_29)
.L_29:
        /*000c*/ 	.word	0x00000000
        /*0010*/ 	.short	0x0000
        /*0012*/ 	.short	0x0000
        /*0014*/ 	.byte	0x00, 0xf0, 0x01, 0x20


	//----- nvinfo : EIATTR_AT_ENTRY_FRAGMENTS
	.align		4
.L_30:
        /*0018*/ 	.byte	0x04, 0x4f
        /*001a*/ 	.short	(.L_32 - .L_31)


	//   ....[0]....
.L_31:
        /*001c*/ 	.word	0x00000006


	//----- nvinfo : EIATTR_RESERVED_SMEM_USED
	.align		4
.L_32:
        /*0020*/ 	.byte	0x01, 0x41
	.zero		2


	//----- nvinfo : EIATTR_SPARSE_MMA_MASK
	.align		4
        /*0024*/ 	.byte	0x03, 0x50
        /*0026*/ 	.short	0x0000


	//----- nvinfo : EIATTR_TCGEN05_1CTA_USED
	.align		4
        /*0028*/ 	.byte	0x01, 0x51
	.zero		2


	//----- nvinfo : EIATTR_MAXREG_COUNT
	.align		4
        /*002c*/ 	.byte	0x03, 0x1b
        /*002e*/ 	.short	0x00ff


	//----- nvinfo : EIATTR_NUM_BARRIERS
	.align		4
        /*0030*/ 	.byte	0x02, 0x4c
        /*0032*/ 	.byte	0x07
	.zero		1


	//----- nvinfo : EIATTR_EXTERNS
	.align		4
        /*0034*/ 	.byte	0x04, 0x0f
        /*0036*/ 	.short	(.L_34 - .L_33)


	//   ....[0]....
	.align		4
.L_33:
        /*0038*/ 	.word	index@(__assertfail)


	//----- nvinfo : EIATTR_MERCURY_ISA_VERSION
	.align		4
.L_34:
        /*003c*/ 	.byte	0x03, 0x5f
        /*003e*/ 	.short	0x0101


	//----- nvinfo : EIATTR_INT_WARP_WIDE_INSTR_OFFSETS
	.align		4
        /*0040*/ 	.byte	0x04, 0x31
        /*0042*/ 	.short	(.L_36 - .L_35)


	//   ....[0]....
.L_35:
        /*0044*/ 	.word	0x000048a0


	//   ....[1]....
        /*0048*/ 	.word	0x000048c0


	//   ....[2]....
        /*004c*/ 	.word	0x000048f0


	//   ....[3]....
        /*0050*/ 	.word	0x000054e0


	//   ....[4]....
        /*0054*/ 	.word	0x00005590


	//----- nvinfo : EIATTR_COOP_GROUP_MASK_REGIDS
	.align		4
.L_36:
        /*0058*/ 	.byte	0x04, 0x29
        /*005a*/ 	.short	(.L_38 - .L_37)


	//   ....[0]....
.L_37:
        /*005c*/ 	.word	0xffffffff


	//   ....[1]....
        /*0060*/ 	.word	0xffffffff


	//   ....[2]....
        /*0064*/ 	.word	0xffffffff


	//   ....[3]....
        /*0068*/ 	.word	0xffffffff


	//   ....[4]....
        /*006c*/ 	.word	0xffffffff


	//   ....[5]....
        /*0070*/ 	.word	0xffffffff


	//   ....[6]....
        /*0074*/ 	.word	0xffffffff


	//   ....[7]....
        /*0078*/ 	.word	0xffffffff


	//   ....[8]....
        /*007c*/ 	.word	0xffffffff


	//   ....[9]....
        /*0080*/ 	.word	0xffffffff


	//   ....[10]....
        /*0084*/ 	.word	0xffffffff


	//   ....[11]....
        /*0088*/ 	.word	0xffffffff


	//   ....[12]....
        /*008c*/ 	.word	0xffffffff


	//   ....[13]....
        /*0090*/ 	.word	0xffffffff


	//----- nvinfo : EIATTR_COOP_GROUP_INSTR_OFFSETS
	.align		4
.L_38:
        /*0094*/ 	.byte	0x04, 0x28
        /*0096*/ 	.short	(.L_40 - .L_39)


	//   ....[0]....
.L_39:
        /*0098*/ 	.word	0x00000080


	//   ....[1]....
        /*009c*/ 	.word	0x000004d0


	//   ....[2]....
        /*00a0*/ 	.word	0x000008d0


	//   ....[3]....
        /*00a4*/ 	.word	0x00000a10


	//   ....[4]....
        /*00a8*/ 	.word	0x00000b10


	//   ....[5]....
        /*00ac*/ 	.word	0x00000c80


	//   ....[6]....
        /*00b0*/ 	.word	0x00000e20


	//   ....[7]....
        /*00b4*/ 	.word	0x00000fe0


	//   ....[8]....
        /*00b8*/ 	.word	0x000021c0


	//   ....[9]....
        /*00bc*/ 	.word	0x00003a90


	//   ....[10]....
        /*00c0*/ 	.word	0x00003ca0


	//   ....[11]....
        /*00c4*/ 	.word	0x00003cd0


	//   ....[12]....
        /*00c8*/ 	.word	0x00004780


	//   ....[13]....
        /*00cc*/ 	.word	0x000049b0


	//----- nvinfo : EIATTR_VRC_CTA_INIT_COUNT
	.align		4
.L_40:
        /*00d0*/ 	.byte	0x02, 0x4a
        /*00d2*/ 	.byte	0x80
	.zero		1


	//----- nvinfo : EIATTR_SYSCALL_OFFSETS
	.align		4
        /*00d4*/ 	.byte	0x04, 0x46
        /*00d6*/ 	.short	(.L_42 - .L_41)


	//   ....[0]....
.L_41:
        /*00d8*/ 	.word	0x00006680


	//----- nvinfo : EIATTR_MBARRIER_INSTR_OFFSETS
	.align		4
.L_42:
        /*00dc*/ 	.byte	0x04, 0x39
        /*00de*/ 	.short	(.L_44 - .L_43)


	//   ....[0]....
.L_43:
        /*00e0*/ 	.word	0x000005f0
        /*00e4*/ 	.word	0x000000ff
        /*00e8*/ 	.word	0x00000000
        /*00ec*/ 	.short	0x0100
        /*00ee*/ 	.byte	0x04
	.zero		1


	//   ....[1]....
        /*00f0*/ 	.word	0x00000600
        /*00f4*/ 	.word	0x000000ff
        /*00f8*/ 	.word	0x000000b0
        /*00fc*/ 	.short	0x0100
        /*00fe*/ 	.byte	0x04
	.zero		1


	//   ....[2]....
        /*0100*/ 	.word	0x00000610
        /*0104*/ 	.word	0x000000ff
        /*0108*/ 	.word	0x00000008
        /*010c*/ 	.short	0x0100
        /*010e*/ 	.byte	0x04
	.zero		1


	//   ....[3]....
        /*0110*/ 	.word	0x00000620
        /*0114*/ 	.word	0x000000ff
        /*0118*/ 	.word	0x000000b8
        /*011c*/ 	.short	0x0100
        /*011e*/ 	.byte	0x04
	.zero		1


	//   ....[4]....
        /*0120*/ 	.word	0x00000630
        /*0124*/ 	.word	0x000000ff
        /*0128*/ 	.word	0x00000010
        /*012c*/ 	.short	0x0100
        /*012e*/ 	.byte	0x04
	.zero		1


	//   ....[5]....
        /*0130*/ 	.word	0x00000640
        /*0134*/ 	.word	0x000000ff
        /*0138*/ 	.word	0x000000c0
        /*013c*/ 	.short	0x0100
        /*013e*/ 	.byte	0x04
	.zero		1


	//   ....[6]....
        /*0140*/ 	.word	0x00000650
        /*0144*/ 	.word	0x000000ff
        /*0148*/ 	.word	0x00000018
        /*014c*/ 	.short	0x0100
        /*014e*/ 	.byte	0x04
	.zero		1


	//   ....[7]....
        /*0150*/ 	.word	0x00000660
        /*0154*/ 	.word	0x000000ff
        /*0158*/ 	.word	0x000000c8
        /*015c*/ 	.short	0x0100
        /*015e*/ 	.byte	0x04
	.zero		1


	//   ....[8]....
        /*0160*/ 	.word	0x00000670
        /*0164*/ 	.word	0x000000ff
        /*0168*/ 	.word	0x00000020
        /*016c*/ 	.short	0x0100
        /*016e*/ 	.byte	0x04
	.zero		1


	//   ....[9]....
        /*0170*/ 	.word	0x00000680
        /*0174*/ 	.word	0x000000ff
        /*0178*/ 	.word	0x000000d0
        /*017c*/ 	.short	0x0100
        /*017e*/ 	.byte	0x04
	.zero		1


	//   ....[10]....
        /*0180*/ 	.word	0x00000690
        /*0184*/ 	.word	0x000000ff
        /*0188*/ 	.word	0x00000028
        /*018c*/ 	.short	0x0100
        /*018e*/ 	.byte	0x04
	.zero		1


	//   ....[11]....
        /*0190*/ 	.word	0x000006a0
        /*0194*/ 	.word	0x000000ff
        /*0198*/ 	.word	0x000000d8
        /*019c*/ 	.short	0x0100
        /*019e*/ 	.byte	0x04
	.zero		1


	//   ....[12]....
        /*01a0*/ 	.word	0x000006b0
        /*01a4*/ 	.word	0x000000ff
        /*01a8*/ 	.word	0x00000030
        /*01ac*/ 	.short	0x0100
        /*01ae*/ 	.byte	0x04
	.zero		1


	//   ....[13]....
        /*01b0*/ 	.word	0x000006c0
        /*01b4*/ 	.word	0x000000ff
        /*01b8*/ 	.word	0x000000e0
        /*01bc*/ 	.short	0x0100
        /*01be*/ 	.byte	0x04
	.zero		1


	//   ....[14]....
        /*01c0*/ 	.word	0x000006d0
        /*01c4*/ 	.word	0x000000ff
        /*01c8*/ 	.word	0x00000038
        /*01cc*/ 	.short	0x0100
        /*01ce*/ 	.byte	0x04
	.zero		1


	//   ....[15]....
        /*01d0*/ 	.word	0x000006e0
        /*01d4*/ 	.word	0x000000ff
        /*01d8*/ 	.word	0x000000e8
        /*01dc*/ 	.short	0x0100
        /*01de*/ 	.byte	0x04
	.zero		1


	//   ....[16]....
        /*01e0*/ 	.word	0x000006f0
        /*01e4*/ 	.word	0x000000ff
        /*01e8*/ 	.word	0x00000040
        /*01ec*/ 	.short	0x0100
        /*01ee*/ 	.byte	0x04
	.zero		1


	//   ....[17]....
        /*01f0*/ 	.word	0x00000700
        /*01f4*/ 	.word	0x000000ff
        /*01f8*/ 	.word	0x000000f0
        /*01fc*/ 	.short	0x0100
        /*01fe*/ 	.byte	0x04
	.zero		1


	//   ....[18]....
        /*0200*/ 	.word	0x00000710
        /*0204*/ 	.word	0x000000ff
        /*0208*/ 	.word	0x00000048
        /*020c*/ 	.short	0x0100
        /*020e*/ 	.byte	0x04
	.zero		1


	//   ....[19]....
        /*0210*/ 	.word	0x00000720
        /*0214*/ 	.word	0x000000ff
        /*0218*/ 	.word	0x000000f8
        /*021c*/ 	.short	0x0100
        /*021e*/ 	.byte	0x04
	.zero		1


	//   ....[20]....
        /*0220*/ 	.word	0x00000730
        /*0224*/ 	.word	0x000000ff
        /*0228*/ 	.word	0x00000050
        /*022c*/ 	.short	0x0100
        /*022e*/ 	.byte	0x04
	.zero		1


	//   ....[21]....
        /*0230*/ 	.word	0x00000740
        /*0234*/ 	.word	0x000000ff
        /*0238*/ 	.word	0x00000100
        /*023c*/ 	.short	0x0100
        /*023e*/ 	.byte	0x04
	.zero		1


	//   ....[22]....
        /*0240*/ 	.word	0x00000750
        /*0244*/ 	.word	0x000000ff
        /*0248*/ 	.word	0x00000058
        /*024c*/ 	.short	0x0100
        /*024e*/ 	.byte	0x04
	.zero		1


	//   ....[23]....
        /*0250*/ 	.word	0x00000760
        /*0254*/ 	.word	0x000000ff
        /*0258*/ 	.word	0x00000108
        /*025c*/ 	.short	0x0100
        /*025e*/ 	.byte	0x04
	.zero		1


	//   ....[24]....
        /*0260*/ 	.word	0x00000770
        /*0264*/ 	.word	0x000000ff
        /*0268*/ 	.word	0x00000060
        /*026c*/ 	.short	0x0100
        /*026e*/ 	.byte	0x04
	.zero		1


	//   ....[25]....
        /*0270*/ 	.word	0x00000780
        /*0274*/ 	.word	0x000000ff
        /*0278*/ 	.word	0x00000110
        /*027c*/ 	.short	0x0100
        /*027e*/ 	.byte	0x04
	.zero		1


	//   ....[26]....
        /*0280*/ 	.word	0x00000790
        /*0284*/ 	.word	0x000000ff
        /*0288*/ 	.word	0x00000068
        /*028c*/ 	.short	0x0100
        /*028e*/ 	.byte	0x04
	.zero		1


	//   ....[27]....
        /*0290*/ 	.word	0x000007a0
        /*0294*/ 	.word	0x000000ff
        /*0298*/ 	.word	0x00000118
        /*029c*/ 	.short	0x0100
        /*029e*/ 	.byte	0x04
	.zero		1


	//   ....[28]....
        /*02a0*/ 	.word	0x000007b0
        /*02a4*/ 	.word	0x000000ff
        /*02a8*/ 	.word	0x00000070
        /*02ac*/ 	.short	0x0100
        /*02ae*/ 	.byte	0x04
	.zero		1


	//   ....[29]....
        /*02b0*/ 	.word	0x000007c0
        /*02b4*/ 	.word	0x000000ff
        /*02b8*/ 	.word	0x00000120
        /*02bc*/ 	.short	0x0100
        /*02be*/ 	.byte	0x04
	.zero		1


	//   ....[30]....
        /*02c0*/ 	.word	0x000007d0
        /*02c4*/ 	.word	0x000000ff
        /*02c8*/ 	.word	0x00000078
        /*02cc*/ 	.short	0x0100
        /*02ce*/ 	.byte	0x04
	.zero		1


	//   ....[31]....
        /*02d0*/ 	.word	0x000007e0
        /*02d4*/ 	.word	0x000000ff
        /*02d8*/ 	.word	0x00000128
        /*02dc*/ 	.short	0x0100
        /*02de*/ 	.byte	0x04
	.zero		1


	//   ....[32]....
        /*02e0*/ 	.word	0x000007f0
        /*02e4*/ 	.word	0x000000ff
        /*02e8*/ 	.word	0x00000080
        /*02ec*/ 	.short	0x0100
        /*02ee*/ 	.byte	0x04
	.zero		1


	//   ....[33]....
        /*02f0*/ 	.word	0x00000800
        /*02f4*/ 	.word	0x000000ff
        /*02f8*/ 	.word	0x00000130
        /*02fc*/ 	.short	0x0100
        /*02fe*/ 	.byte	0x04
	.zero		1


	//   ....[34]....
        /*0300*/ 	.word	0x00000810
        /*0304*/ 	.word	0x000000ff
        /*0308*/ 	.word	0x00000088
        /*030c*/ 	.short	0x0100
        /*030e*/ 	.byte	0x04
	.zero		1


	//   ....[35]....
        /*0310*/ 	.word	0x00000820
        /*0314*/ 	.word	0x000000ff
        /*0318*/ 	.word	0x00000138
        /*031c*/ 	.short	0x0100
        /*031e*/ 	.byte	0x04
	.zero		1


	//   ....[36]....
        /*0320*/ 	.word	0x00000830
        /*0324*/ 	.word	0x000000ff
        /*0328*/ 	.word	0x00000090
        /*032c*/ 	.short	0x0100
        /*032e*/ 	.byte	0x04
	.zero		1


	//   ....[37]....
        /*0330*/ 	.word	0x00000840
        /*0334*/ 	.word	0x000000ff
        /*0338*/ 	.word	0x00000140
        /*033c*/ 	.short	0x0100
        /*033e*/ 	.byte	0x04
	.zero		1


	//   ....[38]....
        /*0340*/ 	.word	0x00000850
        /*0344*/ 	.word	0x000000ff
        /*0348*/ 	.word	0x00000098
        /*034c*/ 	.short	0x0100
        /*034e*/ 	.byte	0x04
	.zero		1


	//   ....[39]....
        /*0350*/ 	.word	0x00000860
        /*0354*/ 	.word	0x000000ff
        /*0358*/ 	.word	0x00000148
        /*035c*/ 	.short	0x0100
        /*035e*/ 	.byte	0x04
	.zero		1


	//   ....[40]....
        /*0360*/ 	.word	0x00000870
        /*0364*/ 	.word	0x000000ff
        /*0368*/ 	.word	0x000000a0
        /*036c*/ 	.short	0x0100
        /*036e*/ 	.byte	0x04
	.zero		1


	//   ....[41]....
        /*0370*/ 	.word	0x00000880
        /*0374*/ 	.word	0x000000ff
        /*0378*/ 	.word	0x00000150
        /*037c*/ 	.short	0x0100
        /*037e*/ 	.byte	0x04
	.zero		1


	//   ....[42]....
        /*0380*/ 	.word	0x00000890
        /*0384*/ 	.word	0x000000ff
        /*0388*/ 	.word	0x000000a8
        /*038c*/ 	.short	0x0100
        /*038e*/ 	.byte	0x04
	.zero		1


	//   ....[43]....
        /*0390*/ 	.word	0x000008a0
        /*0394*/ 	.word	0x000000ff
        /*0398*/ 	.word	0x00000158
        /*039c*/ 	.short	0x0100
        /*039e*/ 	.byte	0x04
	.zero		1


	//   ....[44]....
        /*03a0*/ 	.word	0x000009e0
        /*03a4*/ 	.word	0x000000ff
        /*03a8*/ 	.word	0x00000160
        /*03ac*/ 	.short	0x0100
        /*03ae*/ 	.byte	0x04
	.zero		1


	//   ....[45]....
        /*03b0*/ 	.word	0x000009f0
        /*03b4*/ 	.word	0x000000ff
        /*03b8*/ 	.word	0x00000168
        /*03bc*/ 	.short	0x0100
        /*03be*/ 	.byte	0x04
	.zero		1


	//   ....[46]....
        /*03c0*/ 	.word	0x00000ae0
        /*03c4*/ 	.word	0x000000ff
        /*03c8*/ 	.word	0x00000170
        /*03cc*/ 	.short	0x0100
        /*03ce*/ 	.byte	0x04
	.zero		1


	//   ....[47]....
        /*03d0*/ 	.word	0x00000af0
        /*03d4*/ 	.word	0x000000ff
        /*03d8*/ 	.word	0x00000178
        /*03dc*/ 	.short	0x0100
        /*03de*/ 	.byte	0x04
	.zero		1


	//   ....[48]....
        /*03e0*/ 	.word	0x00000c30
        /*03e4*/ 	.word	0x000000ff
        /*03e8*/ 	.word	0x00000180
        /*03ec*/ 	.short	0x0100
        /*03ee*/ 	.byte	0x04
	.zero		1


	//   ....[49]....
        /*03f0*/ 	.word	0x00000c40
        /*03f4*/ 	.word	0x000000ff
        /*03f8*/ 	.word	0x00000190
        /*03fc*/ 	.short	0x0100
        /*03fe*/ 	.byte	0x04
	.zero		1


	//   ....[50]....
        /*0400*/ 	.word	0x00000c50
        /*0404*/ 	.word	0x000000ff
        /*0408*/ 	.word	0x00000188
        /*040c*/ 	.short	0x0100
        /*040e*/ 	.byte	0x04
	.zero		1


	//   ....[51]....
        /*0410*/ 	.word	0x00000c60
        /*0414*/ 	.word	0x000000ff
        /*0418*/ 	.word	0x00000198
        /*041c*/ 	.short	0x0100
        /*041e*/ 	.byte	0x04
	.zero		1


	//   ....[52]....
        /*0420*/ 	.word	0x00000d90
        /*0424*/ 	.word	0x000000ff
        /*0428*/ 	.word	0x000001a0
        /*042c*/ 	.short	0x0100
        /*042e*/ 	.byte	0x04
	.zero		1


	//   ....[53]....
        /*0430*/ 	.word	0x00000da0
        /*0434*/ 	.word	0x000000ff
        /*0438*/ 	.word	0x000001c0
        /*043c*/ 	.short	0x0100
        /*043e*/ 	.byte	0x04
	.zero		1


	//   ....[54]....
        /*0440*/ 	.word	0x00000db0
        /*0444*/ 	.word	0x000000ff
        /*0448*/ 	.word	0x000001a8
        /*044c*/ 	.short	0x0100
        /*044e*/ 	.byte	0x04
	.zero		1


	//   ....[55]....
        /*0450*/ 	.word	0x00000dc0
        /*0454*/ 	.word	0x000000ff
        /*0458*/ 	.word	0x000001c8
        /*045c*/ 	.short	0x0100
        /*045e*/ 	.byte	0x04
	.zero		1


	//   ....[56]....
        /*0460*/ 	.word	0x00000dd0
        /*0464*/ 	.word	0x000000ff
        /*0468*/ 	.word	0x000001b0
        /*046c*/ 	.short	0x0100
        /*046e*/ 	.byte	0x04
	.zero		1


	//   ....[57]....
        /*0470*/ 	.word	0x00000de0
        /*0474*/ 	.word	0x000000ff
        /*0478*/ 	.word	0x000001d0
        /*047c*/ 	.short	0x0100
        /*047e*/ 	.byte	0x04
	.zero		1


	//   ....[58]....
        /*0480*/ 	.word	0x00000df0
        /*0484*/ 	.word	0x000000ff
        /*0488*/ 	.word	0x000001b8
        /*048c*/ 	.short	0x0100
        /*048e*/ 	.byte	0x04
	.zero		1


	//   ....[59]....
        /*0490*/ 	.word	0x00000e00
        /*0494*/ 	.word	0x000000ff
        /*0498*/ 	.word	0x000001d8
        /*049c*/ 	.short	0x0100
        /*049e*/ 	.byte	0x04
	.zero		1


	//   ....[60]....
        /*04a0*/ 	.word	0x00000ef0
        /*04a4*/ 	.word	0x000000ff
        /*04a8*/ 	.word	0x000001e0
        /*04ac*/ 	.short	0x0100
        /*04ae*/ 	.byte	0x04
	.zero		1


	//   ....[61]....
        /*04b0*/ 	.word	0x00000f00
        /*04b4*/ 	.word	0x000000ff
        /*04b8*/ 	.word	0x000001f0
        /*04bc*/ 	.short	0x0100
        /*04be*/ 	.byte	0x04
	.zero		1


	//   ....[62]....
        /*04c0*/ 	.word	0x00000f10
        /*04c4*/ 	.word	0x000000ff
        /*04c8*/ 	.word	0x000001e8
        /*04cc*/ 	.short	0x0100
        /*04ce*/ 	.byte	0x04
	.zero		1


	//   ....[63]....
        /*04d0*/ 	.word	0x00000f20
        /*04d4*/ 	.word	0x000000ff
        /*04d8*/ 	.word	0x000001f8
        /*04dc*/ 	.short	0x0100
        /*04de*/ 	.byte	0x04
	.zero		1


	//   ....[64]....
        /*04e0*/ 	.word	0x00001a40
        /*04e4*/ 	.word	0x00000003
        /*04e8*/ 	.word	0x000001f0
        /*04ec*/ 	.short	0x010a
        /*04ee*/ 	.byte	0xff
	.zero		1


	//   ....[65]....
        /*04f0*/ 	.word	0x00001a70
        /*04f4*/ 	.word	0x00000003
        /*04f8*/ 	.word	0x000001e0
        /*04fc*/ 	.short	0x0101
        /*04fe*/ 	.byte	0xff
	.zero		1


	//   ....[66]....
        /*0500*/ 	.word	0x00001b40
        /*0504*/ 	.word	0x000000ff
        /*0508*/ 	.word	0x000000b0
        /*050c*/ 	.short	0x010a
        /*050e*/ 	.byte	0x04
	.zero		1


	//   ....[67]....
        /*0510*/ 	.word	0x00001bc0
        /*0514*/ 	.word	0x000000ff
        /*0518*/ 	.word	0x000000b0
        /*051c*/ 	.short	0x010a
        /*051e*/ 	.byte	0x21
	.zero		1


	//   ....[68]....
        /*0520*/ 	.word	0x00001d50
        /*0524*/ 	.word	0x000000ff
        /*0528*/ 	.word	0x000000b0
        /*052c*/ 	.short	0x010a
        /*052e*/ 	.byte	0x08
	.zero		1


	//   ....[69]....
        /*0530*/ 	.word	0x00001e70
        /*0534*/ 	.word	0x000000ff
        /*0538*/ 	.word	0x00000178
        /*053c*/ 	.short	0x0101
        /*053e*/ 	.byte	0x06
	.zero		1


	//   ....[70]....
        /*0540*/ 	.word	0x00001e90
        /*0544*/ 	.word	0x000000ff
        /*0548*/ 	.word	0x000000b0
        /*054c*/ 	.short	0x010a
        /*054e*/ 	.byte	0x04
	.zero		1


	//   ....[71]....
        /*0550*/ 	.word	0x00001f10
        /*0554*/ 	.word	0x000000ff
        /*0558*/ 	.word	0x000000b0
        /*055c*/ 	.short	0x010a
        /*055e*/ 	.byte	0x11
	.zero		1


	//   ....[72]....
        /*0560*/ 	.word	0x00002120
        /*0564*/ 	.word	0x000000ff
        /*0568*/ 	.word	0x000000b0
        /*056c*/ 	.short	0x010a
        /*056e*/ 	.byte	0x07
	.zero		1


	//   ....[73]....
        /*0570*/ 	.word	0x000021f0
        /*0574*/ 	.word	0x00000003
        /*0578*/ 	.word	0x00000180
        /*057c*/ 	.short	0x010a
        /*057e*/ 	.byte	0xff
	.zero		1


	//   ....[74]....
        /*0580*/ 	.word	0x00002340
        /*0584*/ 	.word	0x00000000
        /*0588*/ 	.word	0x00000000
        /*058c*/ 	.short	0x0101
        /*058e*/ 	.byte	0xff
	.zero		1


	//   ....[75]....
        /*0590*/ 	.word	0x000028f0
        /*0594*/ 	.word	0x000000ff
        /*0598*/ 	.word	0x00000000
        /*059c*/ 	.short	0x010a
        /*059e*/ 	.byte	0x04
	.zero		1


	//   ....[76]....
        /*05a0*/ 	.word	0x00002980
        /*05a4*/ 	.word	0x000000ff
        /*05a8*/ 	.word	0x00000000
        /*05ac*/ 	.short	0x010a
        /*05ae*/ 	.byte	0x05
	.zero		1


	//   ....[77]....
        /*05b0*/ 	.word	0x00002a10
        /*05b4*/ 	.word	0x000000ff
        /*05b8*/ 	.word	0x00000000
        /*05bc*/ 	.short	0x010a
        /*05be*/ 	.byte	0x05
	.zero		1


	//   ....[78]....
        /*05c0*/ 	.word	0x00002aa0
        /*05c4*/ 	.word	0x000000ff
        /*05c8*/ 	.word	0x00000000
        /*05cc*/ 	.short	0x010a
        /*05ce*/ 	.byte	0x05
	.zero		1


	//   ....[79]....
        /*05d0*/ 	.word	0x00002b30
        /*05d4*/ 	.word	0x000000ff
        /*05d8*/ 	.word	0x00000000
        /*05dc*/ 	.short	0x010a
        /*05de*/ 	.byte	0x05
	.zero		1


	//   ....[80]....
        /*05e0*/ 	.word	0x00002bc0
        /*05e4*/ 	.word	0x000000ff
        /*05e8*/ 	.word	0x00000000
        /*05ec*/ 	.short	0x010a
        /*05ee*/ 	.byte	0x05
	.zero		1


	//   ....[81]....
        /*05f0*/ 	.word	0x00002c50
        /*05f4*/ 	.word	0x000000ff
        /*05f8*/ 	.word	0x00000000
        /*05fc*/ 	.short	0x010a
        /*05fe*/ 	.byte	0x05
	.zero		1


	//   ....[82]....
        /*0600*/ 	.word	0x00002ce0
        /*0604*/ 	.word	0x000000ff
        /*0608*/ 	.word	0x00000000
        /*060c*/ 	.short	0x010a
        /*060e*/ 	.byte	0x05
	.zero		1


	//   ....[83]....
        /*0610*/ 	.word	0x00002d70
        /*0614*/ 	.word	0x000000ff
        /*0618*/ 	.word	0x00000000
        /*061c*/ 	.short	0x010a
        /*061e*/ 	.byte	0x05
	.zero		1


	//   ....[84]....
        /*0620*/ 	.word	0x00002e00
        /*0624*/ 	.word	0x000000ff
        /*0628*/ 	.word	0x00000000
        /*062c*/ 	.short	0x010a
        /*062e*/ 	.byte	0x05
	.zero		1


	//   ....[85]....
        /*0630*/ 	.word	0x00002e90
        /*0634*/ 	.word	0x000000ff
        /*0638*/ 	.word	0x00000000
        /*063c*/ 	.short	0x010a
        /*063e*/ 	.byte	0x05
	.zero		1


	//   ....[86]....
        /*0640*/ 	.word	0x00002f20
        /*0644*/ 	.word	0x000000ff
        /*0648*/ 	.word	0x00000000
        /*064c*/ 	.short	0x010a
        /*064e*/ 	.byte	0x05
	.zero		1


	//   ....[87]....
        /*0650*/ 	.word	0x00002fb0
        /*0654*/ 	.word	0x000000ff
        /*0658*/ 	.word	0x00000000
        /*065c*/ 	.short	0x010a
        /*065e*/ 	.byte	0x05
	.zero		1


	//   ....[88]....
        /*0660*/ 	.word	0x00003040
        /*0664*/ 	.word	0x000000ff
        /*0668*/ 	.word	0x00000000
        /*066c*/ 	.short	0x010a
        /*066e*/ 	.byte	0x05
	.zero		1


	//   ....[89]....
        /*0670*/ 	.word	0x000030d0
        /*0674*/ 	.word	0x000000ff
        /*0678*/ 	.word	0x00000000
        /*067c*/ 	.short	0x010a
        /*067e*/ 	.byte	0x05
	.zero		1


	//   ....[90]....
        /*0680*/ 	.word	0x00003160
        /*0684*/ 	.word	0x000000ff
        /*0688*/ 	.word	0x00000000
        /*068c*/ 	.short	0x010a
        /*068e*/ 	.byte	0x05
	.zero		1


	//   ....[91]....
        /*0690*/ 	.word	0x000031f0
        /*0694*/ 	.word	0x000000ff
        /*0698*/ 	.word	0x00000000
        /*069c*/ 	.short	0x010a
        /*069e*/ 	.byte	0x05
	.zero		1


	//   ....[92]....
        /*06a0*/ 	.word	0x00003280
        /*06a4*/ 	.word	0x000000ff
        /*06a8*/ 	.word	0x00000000
        /*06ac*/ 	.short	0x010a
        /*06ae*/ 	.byte	0x05
	.zero		1


	//   ....[93]....
        /*06b0*/ 	.word	0x00003310
        /*06b4*/ 	.word	0x000000ff
        /*06b8*/ 	.word	0x00000000
        /*06bc*/ 	.short	0x010a
        /*06be*/ 	.byte	0x05
	.zero		1


	//   ....[94]....
        /*06c0*/ 	.word	0x000033a0
        /*06c4*/ 	.word	0x000000ff
        /*06c8*/ 	.word	0x00000000
        /*06cc*/ 	.short	0x010a
        /*06ce*/ 	.byte	0x05
	.zero		1


	//   ....[95]....
        /*06d0*/ 	.word	0x00003430
        /*06d4*/ 	.word	0x000000ff
        /*06d8*/ 	.word	0x00000000
        /*06dc*/ 	.short	0x010a
        /*06de*/ 	.byte	0x05
	.zero		1


	//   ....[96]....
        /*06e0*/ 	.word	0x000034d0
        /*06e4*/ 	.word	0x00000000
        /*06e8*/ 	.word	0x00000000
        /*06ec*/ 	.short	0x010a
        /*06ee*/ 	.byte	0xff
	.zero		1


	//   ....[97]....
        /*06f0*/ 	.word	0x000035f0
        /*06f4*/ 	.word	0x00000002
        /*06f8*/ 	.word	0x000001e0
        /*06fc*/ 	.short	0x010a
        /*06fe*/ 	.byte	0xff
	.zero		1


	//   ....[98]....
        /*0700*/ 	.word	0x00003650
        /*0704*/ 	.word	0x00000004
        /*0708*/ 	.word	0x00000000
        /*070c*/ 	.short	0x0101
        /*070e*/ 	.byte	0xff
	.zero		1


	//   ....[99]....
        /*0710*/ 	.word	0x00003670
        /*0714*/ 	.word	0x000000ff
        /*0718*/ 	.word	0x00000190
        /*071c*/ 	.short	0x010a
        /*071e*/ 	.byte	0x04
	.zero		1


	//   ....[100]....
        /*0720*/ 	.word	0x00003790
        /*0724*/ 	.word	0x00000002
        /*0728*/ 	.word	0x00000180
        /*072c*/ 	.short	0x010a
        /*072e*/ 	.byte	0xff
	.zero		1


	//   ....[101]....
        /*0730*/ 	.word	0x000038a0
        /*0734*/ 	.word	0x00000002
        /*0738*/ 	.word	0x00000000
        /*073c*/ 	.short	0x0101
        /*073e*/ 	.byte	0xff
	.zero		1


	//   ....[102]....
        /*0740*/ 	.word	0x00003930
        /*0744*/ 	.word	0x000000ff
        /*0748*/ 	.word	0x00000190
        /*074c*/ 	.short	0x0106
        /*074e*/ 	.byte	0x04
	.zero		1


	//   ....[103]....
        /*0750*/ 	.word	0x00003950
        /*0754*/ 	.word	0x000000ff
        /*0758*/ 	.word	0x00000190
        /*075c*/ 	.short	0x010a
        /*075e*/ 	.byte	0x04
	.zero		1


	//   ....[104]....
        /*0760*/ 	.word	0x000039e0
        /*0764*/ 	.word	0x000000ff
        /*0768*/ 	.word	0x00000190
        /*076c*/ 	.short	0x0106
        /*076e*/ 	.byte	0x07
	.zero		1


	//   ....[105]....
        /*0770*/ 	.word	0x00003a20
        /*0774*/ 	.word	0x00000000
        /*0778*/ 	.word	0x00000190
        /*077c*/ 	.short	0x010a
        /*077e*/ 	.byte	0xff
	.zero		1


	//   ....[106]....
        /*0780*/ 	.word	0x00003f70
        /*0784*/ 	.word	0x00000000
        /*0788*/ 	.word	0x00000180
        /*078c*/ 	.short	0x010a
        /*078e*/ 	.byte	0xff
	.zero		1


	//   ....[107]....
        /*0790*/ 	.word	0x00004070
        /*0794*/ 	.word	0x00000003
        /*0798*/ 	.word	0x00000000
        /*079c*/ 	.short	0x0101
        /*079e*/ 	.byte	0xff
	.zero		1


	//   ....[108]....
        /*07a0*/ 	.word	0x00004080
        /*07a4*/ 	.word	0x000000ff
        /*07a8*/ 	.word	0x00000000
        /*07ac*/ 	.short	0x010a
        /*07ae*/ 	.byte	0x04
	.zero		1


	//   ....[109]....
        /*07b0*/ 	.word	0x00004100
        /*07b4*/ 	.word	0x000000ff
        /*07b8*/ 	.word	0x000001c0
        /*07bc*/ 	.short	0x010a
        /*07be*/ 	.byte	0x1f
	.zero		1


	//   ....[110]....
        /*07c0*/ 	.word	0x000041e0
        /*07c4*/ 	.word	0x000000ff
        /*07c8*/ 	.word	0x00000000
        /*07cc*/ 	.short	0x010a
        /*07ce*/ 	.byte	0x05
	.zero		1


	//   ....[111]....
        /*07d0*/ 	.word	0x00004320
        /*07d4*/ 	.word	0x000000ff
        /*07d8*/ 	.word	0x00000000
        /*07dc*/ 	.short	0x010a
        /*07de*/ 	.byte	0x04
	.zero		1


	//   ....[112]....
        /*07e0*/ 	.word	0x000045b0
        /*07e4*/ 	.word	0x000000ff
        /*07e8*/ 	.word	0x00000000
        /*07ec*/ 	.short	0x010a
        /*07ee*/ 	.byte	0x04
	.zero		1


	//   ....[113]....
        /*07f0*/ 	.word	0x00004640
        /*07f4*/ 	.word	0x000000ff
        /*07f8*/ 	.word	0x00000000
        /*07fc*/ 	.short	0x010a
        /*07fe*/ 	.byte	0x05
	.zero		1


	//   ....[114]....
        /*0800*/ 	.word	0x000046d0
        /*0804*/ 	.word	0x000000ff
        /*0808*/ 	.word	0x00000000
        /*080c*/ 	.short	0x010a
        /*080e*/ 	.byte	0x05
	.zero		1


	//   ....[115]....
        /*0810*/ 	.word	0x00004760
        /*0814*/ 	.word	0x000000ff
        /*0818*/ 	.word	0x00000000
        /*081c*/ 	.short	0x010a
        /*081e*/ 	.byte	0x04
	.zero		1


	//   ....[116]....
        /*0820*/ 	.word	0x00004c50
        /*0824*/ 	.word	0x00000003
        /*0828*/ 	.word	0x00000180
        /*082c*/ 	.short	0x010a
        /*082e*/ 	.byte	0xff
	.zero		1


	//   ....[117]....
        /*0830*/ 	.word	0x00004dc0
        /*0834*/ 	.word	0x00000000
        /*0838*/ 	.word	0x00000000
        /*083c*/ 	.short	0x0101
        /*083e*/ 	.byte	0xff
	.zero		1


	//   ....[118]....
        /*0840*/ 	.word	0x00005280
        /*0844*/ 	.word	0x000000ff
        /*0848*/ 	.word	0x00000178
        /*084c*/ 	.short	0x010a
        /*084e*/ 	.byte	0x11
	.zero		1


	//   ....[119]....
        /*0850*/ 	.word	0x00005410
        /*0854*/ 	.word	0x000000ff
        /*0858*/ 	.word	0x00000168
        /*085c*/ 	.short	0x010a
        /*085e*/ 	.byte	0x11
	.zero		1


	//   ....[120]....
        /*0860*/ 	.word	0x00005630
        /*0864*/ 	.word	0x000000ff
        /*0868*/ 	.word	0x00000160
        /*086c*/ 	.short	0x010b
        /*086e*/ 	.byte	0x11
	.zero		1


	//   ....[121]....
        /*0870*/ 	.word	0x00005640
        /*0874*/ 	.word	0x000000ff
        /*0878*/ 	.word	0x00000000
        /*087c*/ 	.short	0x0101
        /*087e*/ 	.byte	0x33
	.zero		1


	//   ....[122]....
        /*0880*/ 	.word	0x00005680
        /*0884*/ 	.word	0x00000000
        /*0888*/ 	.word	0x00000168
        /*088c*/ 	.short	0x010a
        /*088e*/ 	.byte	0xff
	.zero		1


	//   ....[123]....
        /*0890*/ 	.word	0x000058f0
        /*0894*/ 	.word	0x00000008
        /*0898*/ 	.word	0x00000180
        /*089c*/ 	.short	0x010a
        /*089e*/ 	.byte	0xff
	.zero		1


	//   ....[124]....
        /*08a0*/ 	.word	0x00005a70
        /*08a4*/ 	.word	0x00000000
        /*08a8*/ 	.word	0x00000000
        /*08ac*/ 	.short	0x0101
        /*08ae*/ 	.byte	0xff
	.zero		1


	//   ....[125]....
        /*08b0*/ 	.word	0x00006300
        /*08b4*/ 	.word	0x000000ff
        /*08b8*/ 	.word	0x00000160
        /*08bc*/ 	.short	0x010a
        /*08be*/ 	.byte	0x2f
	.zero		1


	//   ....[126]....
        /*08c0*/ 	.word	0x00006310
        /*08c4*/ 	.word	0x000000ff
        /*08c8*/ 	.word	0x000001a0
        /*08cc*/ 	.short	0x010a
        /*08ce*/ 	.byte	0x2e
	.zero		1


	//   ....[127]....
        /*08d0*/ 	.word	0x00006390
        /*08d4*/ 	.word	0x000000ff
        /*08d8*/ 	.word	0x00000160
        /*08dc*/ 	.short	0x010a
        /*08de*/ 	.byte	0x2f
	.zero		1


	//   ....[128]....
        /*08e0*/ 	.word	0x00006510
        /*08e4*/ 	.word	0x000000ff
        /*08e8*/ 	.word	0x00000000
        /*08ec*/ 	.short	0x0101
        /*08ee*/ 	.byte	0x04
	.zero		1


	//   ....[129]....
        /*08f0*/ 	.word	0x00006560
        /*08f4*/ 	.word	0x000000ff
        /*08f8*/ 	.word	0x000001a0
        /*08fc*/ 	.short	0x010a
        /*08fe*/ 	.byte	0x2e
	.zero		1


	//   ....[130]....
        /*0900*/ 	.word	0x000067c0
        /*0904*/ 	.word	0x000000ff
        /*0908*/ 	.word	0x00000000
        /*090c*/ 	.short	0x0101
        /*090e*/ 	.byte	0x04
	.zero		1


	//   ....[131]....
        /*0910*/ 	.word	0x00006b80
        /*0914*/ 	.word	0x00000003
        /*0918*/ 	.word	0x000001f0
        /*091c*/ 	.short	0x010a
        /*091e*/ 	.byte	0xff
	.zero		1


	//   ....[132]....
        /*0920*/ 	.word	0x00006be0
        /*0924*/ 	.word	0x00000000
        /*0928*/ 	.word	0x000000b0
        /*092c*/ 	.short	0x010a
        /*092e*/ 	.byte	0xff
	.zero		1


	//   ....[133]....
        /*0930*/ 	.word	0x00006c40
        /*0934*/ 	.word	0x00000000
        /*0938*/ 	.word	0x000000b0
        /*093c*/ 	.short	0x010a
        /*093e*/ 	.byte	0xff
	.zero		1


	//   ....[134]....
        /*0940*/ 	.word	0x00006c90
        /*0944*/ 	.word	0x00000003
        /*0948*/ 	.word	0x00000180
        /*094c*/ 	.short	0x010a
        /*094e*/ 	.byte	0xff
	.zero		1


	//   ....[135]....
        /*0950*/ 	.word	0x00006cf0
        /*0954*/ 	.word	0x00000000
        /*0958*/ 	.word	0x00000000
        /*095c*/ 	.short	0x010a
        /*095e*/ 	.byte	0xff
	.zero		1


	//   ....[136]....
        /*0960*/ 	.word	0x00006d50
        /*0964*/ 	.word	0x00000000
        /*0968*/ 	.word	0x00000000
        /*096c*/ 	.short	0x010a
        /*096e*/ 	.byte	0xff
	.zero		1


	//   ....[137]....
        /*0970*/ 	.word	0x00006db0
        /*0974*/ 	.word	0x00000000
        /*0978*/ 	.word	0x00000000
        /*097c*/ 	.short	0x010a
        /*097e*/ 	.byte	0xff
	.zero		1


	//   ....[138]....
        /*0980*/ 	.word	0x00006e10
        /*0984*/ 	.word	0x00000000
        /*0988*/ 	.word	0x00000000
        /*098c*/ 	.short	0x010a
        /*098e*/ 	.byte	0xff
	.zero		1


	//   ....[139]....
        /*0990*/ 	.word	0x00006e70
        /*0994*/ 	.word	0x00000000
        /*0998*/ 	.word	0x00000000
        /*099c*/ 	.short	0x010a
        /*099e*/ 	.byte	0xff
	.zero		1


	//   ....[140]....
        /*09a0*/ 	.word	0x00006ed0
        /*09a4*/ 	.word	0x00000000
        /*09a8*/ 	.word	0x00000000
        /*09ac*/ 	.short	0x010a
        /*09ae*/ 	.byte	0xff
	.zero		1


	//   ....[141]....
        /*09b0*/ 	.word	0x00006f30
        /*09b4*/ 	.word	0x00000000
        /*09b8*/ 	.word	0x00000000
        /*09bc*/ 	.short	0x010a
        /*09be*/ 	.byte	0xff
	.zero		1


	//   ....[142]....
        /*09c0*/ 	.word	0x00006f90
        /*09c4*/ 	.word	0x00000000
        /*09c8*/ 	.word	0x00000000
        /*09cc*/ 	.short	0x010a
        /*09ce*/ 	.byte	0xff
	.zero		1


	//   ....[143]....
        /*09d0*/ 	.word	0x00006ff0
        /*09d4*/ 	.word	0x00000000
        /*09d8*/ 	.word	0x00000000
        /*09dc*/ 	.short	0x010a
        /*09de*/ 	.byte	0xff
	.zero		1


	//   ....[144]....
        /*09e0*/ 	.word	0x00007050
        /*09e4*/ 	.word	0x00000000
        /*09e8*/ 	.word	0x00000000
        /*09ec*/ 	.short	0x010a
        /*09ee*/ 	.byte	0xff
	.zero		1


	//   ....[145]....
        /*09f0*/ 	.word	0x000070b0
        /*09f4*/ 	.word	0x00000000
        /*09f8*/ 	.word	0x00000000
        /*09fc*/ 	.short	0x010a
        /*09fe*/ 	.byte	0xff
	.zero		1


	//   ....[146]....
        /*0a00*/ 	.word	0x00007110
        /*0a04*/ 	.word	0x00000000
        /*0a08*/ 	.word	0x00000000
        /*0a0c*/ 	.short	0x010a
        /*0a0e*/ 	.byte	0xff
	.zero		1


	//   ....[147]....
        /*0a10*/ 	.word	0x00007170
        /*0a14*/ 	.word	0x00000000
        /*0a18*/ 	.word	0x00000000
        /*0a1c*/ 	.short	0x010a
        /*0a1e*/ 	.byte	0xff
	.zero		1


	//   ....[148]....
        /*0a20*/ 	.word	0x000071d0
        /*0a24*/ 	.word	0x00000000
        /*0a28*/ 	.word	0x00000000
        /*0a2c*/ 	.short	0x010a
        /*0a2e*/ 	.byte	0xff
	.zero		1


	//   ....[149]....
        /*0a30*/ 	.word	0x00007230
        /*0a34*/ 	.word	0x00000000
        /*0a38*/ 	.word	0x00000000
        /*0a3c*/ 	.short	0x010a
        /*0a3e*/ 	.byte	0xff
	.zero		1


	//   ....[150]....
        /*0a40*/ 	.word	0x00007290
        /*0a44*/ 	.word	0x00000000
        /*0a48*/ 	.word	0x00000000
        /*0a4c*/ 	.short	0x010a
        /*0a4e*/ 	.byte	0xff
	.zero		1


	//   ....[151]....
        /*0a50*/ 	.word	0x000072f0
        /*0a54*/ 	.word	0x00000000
        /*0a58*/ 	.word	0x00000000
        /*0a5c*/ 	.short	0x010a
        /*0a5e*/ 	.byte	0xff
	.zero		1


	//   ....[152]....
        /*0a60*/ 	.word	0x00007350
        /*0a64*/ 	.word	0x00000000
        /*0a68*/ 	.word	0x00000000
        /*0a6c*/ 	.short	0x010a
        /*0a6e*/ 	.byte	0xff
	.zero		1


	//   ....[153]....
        /*0a70*/ 	.word	0x000073b0
        /*0a74*/ 	.word	0x00000000
        /*0a78*/ 	.word	0x00000000
        /*0a7c*/ 	.short	0x010a
        /*0a7e*/ 	.byte	0xff
	.zero		1


	//   ....[154]....
        /*0a80*/ 	.word	0x00007410
        /*0a84*/ 	.word	0x00000000
        /*0a88*/ 	.word	0x00000000
        /*0a8c*/ 	.short	0x010a
        /*0a8e*/ 	.byte	0xff
	.zero		1


	//   ....[155]....
        /*0a90*/ 	.word	0x00007470
        /*0a94*/ 	.word	0x00000000
        /*0a98*/ 	.word	0x00000000
        /*0a9c*/ 	.short	0x010a
        /*0a9e*/ 	.byte	0xff
	.zero		1


	//   ....[156]....
        /*0aa0*/ 	.word	0x000074c0
        /*0aa4*/ 	.word	0x00000002
        /*0aa8*/ 	.word	0x000001e0
        /*0aac*/ 	.short	0x010a
        /*0aae*/ 	.byte	0xff
	.zero		1


	//   ....[157]....
        /*0ab0*/ 	.word	0x00007520
        /*0ab4*/ 	.word	0x00000002
        /*0ab8*/ 	.word	0x00000190
        /*0abc*/ 	.short	0x010a
        /*0abe*/ 	.byte	0xff
	.zero		1


	//   ....[158]....
        /*0ac0*/ 	.word	0x00007570
        /*0ac4*/ 	.word	0x00000002
        /*0ac8*/ 	.word	0x00000180
        /*0acc*/ 	.short	0x010a
        /*0ace*/ 	.byte	0xff
	.zero		1


	//   ....[159]....
        /*0ad0*/ 	.word	0x000075d0
        /*0ad4*/ 	.word	0x00000000
        /*0ad8*/ 	.word	0x00000190
        /*0adc*/ 	.short	0x010a
        /*0ade*/ 	.byte	0xff
	.zero		1


	//   ....[160]....
        /*0ae0*/ 	.word	0x00007620
        /*0ae4*/ 	.word	0x00000000
        /*0ae8*/ 	.word	0x00000180
        /*0aec*/ 	.short	0x010a
        /*0aee*/ 	.byte	0xff
	.zero		1


	//   ....[161]....
        /*0af0*/ 	.word	0x00007680
        /*0af4*/ 	.word	0x00000003
        /*0af8*/ 	.word	0x000001c0
        /*0afc*/ 	.short	0x010a
        /*0afe*/ 	.byte	0xff
	.zero		1


	//   ....[162]....
        /*0b00*/ 	.word	0x000076e0
        /*0b04*/ 	.word	0x00000000
        /*0b08*/ 	.word	0x00000000
        /*0b0c*/ 	.short	0x010a
        /*0b0e*/ 	.byte	0xff
	.zero		1


	//   ....[163]....
        /*0b10*/ 	.word	0x00007740
        /*0b14*/ 	.word	0x00000000
        /*0b18*/ 	.word	0x00000000
        /*0b1c*/ 	.short	0x010a
        /*0b1e*/ 	.byte	0xff
	.zero		1


	//   ....[164]....
        /*0b20*/ 	.word	0x000077a0
        /*0b24*/ 	.word	0x00000000
        /*0b28*/ 	.word	0x00000000
        /*0b2c*/ 	.short	0x010a
        /*0b2e*/ 	.byte	0xff
	.zero		1


	//   ....[165]....
        /*0b30*/ 	.word	0x00007800
        /*0b34*/ 	.word	0x00000000
        /*0b38*/ 	.word	0x00000000
        /*0b3c*/ 	.short	0x010a
        /*0b3e*/ 	.byte	0xff
	.zero		1


	//   ....[166]....
        /*0b40*/ 	.word	0x00007860
        /*0b44*/ 	.word	0x00000000
        /*0b48*/ 	.word	0x00000000
        /*0b4c*/ 	.short	0x010a
        /*0b4e*/ 	.byte	0xff
	.zero		1


	//   ....[167]....
        /*0b50*/ 	.word	0x000078b0
        /*0b54*/ 	.word	0x00000003
        /*0b58*/ 	.word	0x00000180
        /*0b5c*/ 	.short	0x010a
        /*0b5e*/ 	.byte	0xff
	.zero		1


	//   ....[168]....
        /*0b60*/ 	.word	0x00007910
        /*0b64*/ 	.word	0x00000000
        /*0b68*/ 	.word	0x00000178
        /*0b6c*/ 	.short	0x010a
        /*0b6e*/ 	.byte	0xff
	.zero		1


	//   ....[169]....
        /*0b70*/ 	.word	0x00007970
        /*0b74*/ 	.word	0x00000003
        /*0b78*/ 	.word	0x00000168
        /*0b7c*/ 	.short	0x010a
        /*0b7e*/ 	.byte	0xff
	.zero		1


	//   ....[170]....
        /*0b80*/ 	.word	0x000079c0
        /*0b84*/ 	.word	0x00000008
        /*0b88*/ 	.word	0x00000180
        /*0b8c*/ 	.short	0x010a
        /*0b8e*/ 	.byte	0xff
	.zero		1


	//   ....[171]....
        /*0b90*/ 	.word	0x00007a20
        /*0b94*/ 	.word	0x00000000
        /*0b98*/ 	.word	0x00000160
        /*0b9c*/ 	.short	0x010a
        /*0b9e*/ 	.byte	0xff
	.zero		1


	//   ....[172]....
        /*0ba0*/ 	.word	0x00007a80
        /*0ba4*/ 	.word	0x00000000
        /*0ba8*/ 	.word	0x000001a0
        /*0bac*/ 	.short	0x010a
        /*0bae*/ 	.byte	0xff
	.zero		1


	//----- nvinfo : EIATTR_NUM_MBARRIERS
	.align		4
.L_44:
        /*0bb0*/ 	.byte	0x03, 0x38
        /*0bb2*/ 	.short	0x0040


	//----- nvinfo : EIATTR_EXIT_INSTR_OFFSETS
	.align		4
        /*0bb4*/ 	.byte	0x04, 0x1c
        /*0bb6*/ 	.short	(.L_46 - .L_45)


	//   ....[0]....
.L_45:
        /*0bb8*/ 	.word	0x00003500


	//   ....[1]....
        /*0bbc*/ 	.word	0x000039f0


	//   ....[2]....
        /*0bc0*/ 	.word	0x00003a50


	//   ....[3]....
        /*0bc4*/ 	.word	0x000049c0


	//   ....[4]....
        /*0bc8*/ 	.word	0x000056b0


	//   ....[5]....
        /*0bcc*/ 	.word	0x000056f0


	//   ....[6]....
        /*0bd0*/ 	.word	0x00006b70


	//----- nvinfo : EIATTR_MAX_THREADS
	.align		4
.L_46:
        /*0bd4*/ 	.byte	0x04, 0x05
        /*0bd6*/ 	.short	(.L_48 - .L_47)
.L_47:
        /*0bd8*/ 	.word	0x00000100
        /*0bdc*/ 	.word	0x00000001
        /*0be0*/ 	.word	0x00000001


	//----- nvinfo : EIATTR_CRS_STACK_SIZE
	.align		4
.L_48:
        /*0be4*/ 	.byte	0x04, 0x1e
        /*0be6*/ 	.short	(.L_50 - .L_49)
.L_49:
        /*0be8*/ 	.word	0x00000000


	//----- nvinfo : EIATTR_CBANK_PARAM_SIZE
	.align		4
.L_50:
        /*0bec*/ 	.byte	0x03, 0x19
        /*0bee*/ 	.short	0x0800


	//----- nvinfo : EIATTR_PARAM_CBANK
	.align		4
        /*0bf0*/ 	.byte	0x04, 0x0a
        /*0bf2*/ 	.short	(.L_52 - .L_51)
	.align		4
.L_51:
        /*0bf4*/ 	.word	index@(.nv.constant0._ZN7cutlass13device_kernelINS_4gemm6kernel13GemmUniversalIN4cute5tupleIJiiiiEEENS1_10collective13CollectiveMmaINS1_35MainloopSm100TmaUmmaWarpSpecializedILi22ELi2ELi4ENS5_IJNS4_1CILi2EEENSA_ILi1EEESC_EEEEENS5_IJNSA_ILi64EEENSA_ILi16EEENSA_ILi128EEEEEEaNS5_IJlSC_lEEEaSJ_NS4_8TiledMMAINS4_8MMA_AtomIJNS4_15SM100_MMA_S8_SSIaaiLi64ELi16ELNS4_4UMMA5MajorE0ELSO_0ELNSN_8SaturateE0EEEEEENS4_6LayoutINS5_IJSC_SC_SC_EEENS5_IJNSA_ILi0EEESU_SU_EEEEENS5_IJNS4_10UnderscoreESX_SX_EEEEENS4_13SM90_TMA_LOADENS4_14ComposedLayoutINS4_7SwizzleILi3ELi4ELi3EEENS4_18smem_ptr_flag_bitsILi8EEENSS_INS5_IJNSA_ILi8EEESH_EEENS5_IJSH_SC_EEEEEEEvNS4_8identityENS4_23SM90_TMA_LOAD_MULTICASTES1A_vS1B_EENS_8epilogue10collective18CollectiveEpilogueINS1E_23Sm100TmaWarpSpecializedILi1ELi1ELi8ELb0ELb0EEEJSI_NS5_IJNSS_ISF_SC_EENSS_ISG_SC_EEEEEaSJ_aSJ_NS1E_6fusion15FusionCallbacksIS1I_NS1M_17LinearCombinationIaiaiLNS_15FloatRoundStyleE2EEESI_S1L_JEEENS4_5SM1004TMEM4LOAD25SM100_TMEM_LOAD_16dp32b8xES10_NS11_INS12_ILi0ELi4ELi3EEES15_NSS_INS5_IJS16_SG_EEENS5_IJSG_SC_EEEEEEENS4_39AutoVectorizingCopyWithAssumedAlignmentILi128EEENS4_14SM90_TMA_STOREES20_S22_S22_EEEvvEEEEvNT_6ParamsE)
        /*0bf8*/ 	.short	0x0380
        /*0bfa*/ 	.short	0x0800


	//----- nvinfo : EIATTR_SW_WAR
	.align		4
.L_52:
        /*0bfc*/ 	.byte	0x04, 0x36
        /*0bfe*/ 	.short	(.L_54 - .L_53)
.L_53:
        /*0c00*/ 	.word	0x00000008
.L_54:


//--------------------- .nv.callgraph             --------------------------
	.section	.nv.callgraph,"",@"SHT_CUDA_CALLGRAPH"
	.align	4
	.sectionentsize	8
	.align		4
        /*0000*/ 	.word	0x00000000
	.align		4
        /*0004*/ 	.word	0xffffffff
	.align		4
        /*0008*/ 	.word	index@(_ZN7cutlass13device_kernelINS_4gemm6kernel13GemmUniversalIN4cute5tupleIJiiiiEEENS1_10collective13CollectiveMmaINS1_35MainloopSm100TmaUmmaWarpSpecializedILi22ELi2ELi4ENS5_IJNS4_1CILi2EEENSA_ILi1EEESC_EEEEENS5_IJNSA_ILi64EEENSA_ILi16EEENSA_ILi128EEEEEEaNS5_IJlSC_lEEEaSJ_NS4_8TiledMMAINS4_8MMA_AtomIJNS4_15SM100_MMA_S8_SSIaaiLi64ELi16ELNS4_4UMMA5MajorE0ELSO_0ELNSN_8SaturateE0EEEEEENS4_6LayoutINS5_IJSC_SC_SC_EEENS5_IJNSA_ILi0EEESU_SU_EEEEENS5_IJNS4_10UnderscoreESX_SX_EEEEENS4_13SM90_TMA_LOADENS4_14ComposedLayoutINS4_7SwizzleILi3ELi4ELi3EEENS4_18smem_ptr_flag_bitsILi8EEENSS_INS5_IJNSA_ILi8EEESH_EEENS5_IJSH_SC_EEEEEEEvNS4_8identityENS4_23SM90_TMA_LOAD_MULTICASTES1A_vS1B_EENS_8epilogue10collective18CollectiveEpilogueINS1E_23Sm100TmaWarpSpecializedILi1ELi1ELi8ELb0ELb0EEEJSI_NS5_IJNSS_ISF_SC_EENSS_ISG_SC_EEEEEaSJ_aSJ_NS1E_6fusion15FusionCallbacksIS1I_NS1M_17LinearCombinationIaiaiLNS_15FloatRoundStyleE2EEESI_S1L_JEEENS4_5SM1004TMEM4LOAD25SM100_TMEM_LOAD_16dp32b8xES10_NS11_INS12_ILi0ELi4ELi3EEES15_NSS_INS5_IJS16_SG_EEENS5_IJSG_SC_EEEEEEENS4_39AutoVectorizingCopyWithAssumedAlignmentILi128EEENS4_14SM90_TMA_STOREES20_S22_S22_EEEvvEEEEvNT_6ParamsE)
	.align		4
        /*000c*/ 	.word	index@(__assertfail)
	.align		4
        /*0010*/ 	.word	0x00000000
	.align		4
        /*0014*/ 	.word	0xfffffffe
	.align		4
        /*0018*/ 	.word	0x00000000
	.align		4
        /*001c*/ 	.word	0xfffffffd
	.align		4
        /*0020*/ 	.word	0x00000000
	.align		4
        /*0024*/ 	.word	0xfffffffc


//--------------------- .nv.constant4             --------------------------
	.section	.nv.constant4,"a",@progbits
	.align	8
	.align		8
.nv.constant4:
        /*0000*/ 	.dword	__assertfail
	.align		8
        /*0008*/ 	.dword	__unnamed_1
	.align		8
        /*0010*/ 	.dword	_ZN40_INTERNAL_13fabe04_4_k_cu_759204f6_338974cuda3std3__45__cpo5beginE
	.align		8
        /*0018*/ 	.dword	_ZN40_INTERNAL_13fabe04_4_k_cu_759204f6_338974cuda3std3__45__cpo3endE
	.align		8
        /*0020*/ 	.dword	_ZN40_INTERNAL_13fabe04_4_k_cu_759204f6_338974cuda3std3__45__cpo6cbeginE
	.align		8
        /*0028*/ 	.dword	_ZN40_INTERNAL_13fabe04_4_k_cu_759204f6_338974cuda3std3__45__cpo4cendE
	.align		8
        /*0030*/ 	.dword	_ZN40_INTERNAL_13fabe04_4_k_cu_759204f6_338974cuda3std3__442_GLOBAL__N__13fabe04_4_k_cu_759204f6_338976ignoreE
	.align		8
        /*0038*/ 	.dword	_ZN40_INTERNAL_13fabe04_4_k_cu_759204f6_338974cuda3std3__419piecewise_constructE
	.align		8
        /*0040*/ 	.dword	_ZN40_INTERNAL_13fabe04_4_k_cu_759204f6_338974cuda3std3__48in_placeE
	.align		8
        /*0048*/ 	.dword	_ZN40_INTERNAL_13fabe04_4_k_cu_759204f6_338974cuda3std6ranges3__45__cpo4swapE
	.align		8
        /*0050*/ 	.dword	_ZN40_INTERNAL_13fabe04_4_k_cu_759204f6_338974cuda3std6ranges3__45__cpo9iter_moveE
	.align		8
        /*0058*/ 	.dword	_ZN40_INTERNAL_13fabe04_4_k_cu_759204f6_338974cute7productE
	.align		8
        /*0060*/ 	.dword	_ZN40_INTERNAL_13fabe04_4_k_cu_759204f6_338974cute1_E
	.align		8
        /*0068*/ 	.dword	$str$25
	.align		8
        /*0070*/ 	.dword	$str$26


//--------------------- .text._ZN7cutlass13device_kernelINS_4gemm6kernel13GemmUniversalIN4cute5tupleIJiiiiEEENS1_10collective13CollectiveMmaINS1_35MainloopSm100TmaUmmaWarpSpecializedILi22ELi2ELi4ENS5_IJNS4_1CILi2EEENSA_ILi1EEESC_EEEEENS5_IJNSA_ILi64EEENSA_ILi16EEENSA_ILi128EEEEEEaNS5_IJlSC_lEEEaSJ_NS4_8TiledMMAINS4_8MMA_AtomIJNS4_15SM100_MMA_S8_SSIaaiLi64ELi16ELNS4_4UMMA5MajorE0ELSO_0ELNSN_8SaturateE0EEEEEENS4_6LayoutINS5_IJSC_SC_SC_EEENS5_IJNSA_ILi0EEESU_SU_EEEEENS5_IJNS4_10UnderscoreESX_SX_EEEEENS4_13SM90_TMA_LOADENS4_14ComposedLayoutINS4_7SwizzleILi3ELi4ELi3EEENS4_18smem_ptr_flag_bitsILi8EEENSS_INS5_IJNSA_ILi8EEESH_EEENS5_IJSH_SC_EEEEEEEvNS4_8identityENS4_23SM90_TMA_LOAD_MULTICASTES1A_vS1B_EENS_8epilogue10collective18CollectiveEpilogueINS1E_23Sm100TmaWarpSpecializedILi1ELi1ELi8ELb0ELb0EEEJSI_NS5_IJNSS_ISF_SC_EENSS_ISG_SC_EEEEEaSJ_aSJ_NS1E_6fusion15FusionCallbacksIS1I_NS1M_17LinearCombinationIaiaiLNS_15FloatRoundStyleE2EEESI_S1L_JEEENS4_5SM1004TMEM4LOAD25SM100_TMEM_LOAD_16dp32b8xES10_NS11_INS12_ILi0ELi4ELi3EEES15_NSS_INS5_IJS16_SG_EEENS5_IJSG_SC_EEEEEEENS4_39AutoVectorizingCopyWithAssumedAlignmentILi128EEENS4_14SM90_TMA_STOREES20_S22_S22_EEEvvEEEEvNT_6ParamsE --------------------------
	.section	.text._ZN7cutlass13device_kernelINS_4gemm6kernel13GemmUniversalIN4cute5tupleIJiiiiEEENS1_10collective13CollectiveMmaINS1_35MainloopSm100TmaUmmaWarpSpecializedILi22ELi2ELi4ENS5_IJNS4_1CILi2EEENSA_ILi1EEESC_EEEEENS5_IJNSA_ILi64EEENSA_ILi16EEENSA_ILi128EEEEEEaNS5_IJlSC_lEEEaSJ_NS4_8TiledMMAINS4_8MMA_AtomIJNS4_15SM100_MMA_S8_SSIaaiLi64ELi16ELNS4_4UMMA5MajorE0ELSO_0ELNSN_8SaturateE0EEEEEENS4_6LayoutINS5_IJSC_SC_SC_EEENS5_IJNSA_ILi0EEESU_SU_EEEEENS5_IJNS4_10UnderscoreESX_SX_EEEEENS4_13SM90_TMA_LOADENS4_14ComposedLayoutINS4_7SwizzleILi3ELi4ELi3EEENS4_18smem_ptr_flag_bitsILi8EEENSS_INS5_IJNSA_ILi8EEESH_EEENS5_IJSH_SC_EEEEEEEvNS4_8identityENS4_23SM90_TMA_LOAD_MULTICASTES1A_vS1B_EENS_8epilogue10collective18CollectiveEpilogueINS1E_23Sm100TmaWarpSpecializedILi1ELi1ELi8ELb0ELb0EEEJSI_NS5_IJNSS_ISF_SC_EENSS_ISG_SC_EEEEEaSJ_aSJ_NS1E_6fusion15FusionCallbacksIS1I_NS1M_17LinearCombinationIaiaiLNS_15FloatRoundStyleE2EEESI_S1L_JEEENS4_5SM1004TMEM4LOAD25SM100_TMEM_LOAD_16dp32b8xES10_NS11_INS12_ILi0ELi4ELi3EEES15_NSS_INS5_IJS16_SG_EEENS5_IJSG_SC_EEEEEEENS4_39AutoVectorizingCopyWithAssumedAlignmentILi128EEENS4_14SM90_TMA_STOREES20_S22_S22_EEEvvEEEEvNT_6ParamsE,"ax",@progbits
	.align	128
.text._ZN7cutlass13device_kernelINS_4gemm6kernel13GemmUniversalIN4cute5tupleIJiiiiEEENS1_10collective13CollectiveMmaINS1_35MainloopSm100TmaUmmaWarpSpecializedILi22ELi2ELi4ENS5_IJNS4_1CILi2EEENSA_ILi1EEESC_EEEEENS5_IJNSA_ILi64EEENSA_ILi16EEENSA_ILi128EEEEEEaNS5_IJlSC_lEEEaSJ_NS4_8TiledMMAINS4_8MMA_AtomIJNS4_15SM100_MMA_S8_SSIaaiLi64ELi16ELNS4_4UMMA5MajorE0ELSO_0ELNSN_8SaturateE0EEEEEENS4_6LayoutINS5_IJSC_SC_SC_EEENS5_IJNSA_ILi0EEESU_SU_EEEEENS5_IJNS4_10UnderscoreESX_SX_EEEEENS4_13SM90_TMA_LOADENS4_14ComposedLayoutINS4_7SwizzleILi3ELi4ELi3EEENS4_18smem_ptr_flag_bitsILi8EEENSS_INS5_IJNSA_ILi8EEESH_EEENS5_IJSH_SC_EEEEEEEvNS4_8identityENS4_23SM90_TMA_LOAD_MULTICASTES1A_vS1B_EENS_8epilogue10collective18CollectiveEpilogueINS1E_23Sm100TmaWarpSpecializedILi1ELi1ELi8ELb0ELb0EEEJSI_NS5_IJNSS_ISF_SC_EENSS_ISG_SC_EEEEEaSJ_aSJ_NS1E_6fusion15FusionCallbacksIS1I_NS1M_17LinearCombinationIaiaiLNS_15FloatRoundStyleE2EEESI_S1L_JEEENS4_5SM1004TMEM4LOAD25SM100_TMEM_LOAD_16dp32b8xES10_NS11_INS12_ILi0ELi4ELi3EEES15_NSS_INS5_IJS16_SG_EEENS5_IJSG_SC_EEEEEEENS4_39AutoVectorizingCopyWithAssumedAlignmentILi128EEENS4_14SM90_TMA_STOREES20_S22_S22_EEEvvEEEEvNT_6ParamsE:
        .type           _ZN7cutlass13device_kernelINS_4gemm6kernel13GemmUniversalIN4cute5tupleIJiiiiEEENS1_10collective13CollectiveMmaINS1_35MainloopSm100TmaUmmaWarpSpecializedILi22ELi2ELi4ENS5_IJNS4_1CILi2EEENSA_ILi1EEESC_EEEEENS5_IJNSA_ILi64EEENSA_ILi16EEENSA_ILi128EEEEEEaNS5_IJlSC_lEEEaSJ_NS4_8TiledMMAINS4_8MMA_AtomIJNS4_15SM100_MMA_S8_SSIaaiLi64ELi16ELNS4_4UMMA5MajorE0ELSO_0ELNSN_8SaturateE0EEEEEENS4_6LayoutINS5_IJSC_SC_SC_EEENS5_IJNSA_ILi0EEESU_SU_EEEEENS5_IJNS4_10UnderscoreESX_SX_EEEEENS4_13SM90_TMA_LOADENS4_14ComposedLayoutINS4_7SwizzleILi3ELi4ELi3EEENS4_18smem_ptr_flag_bitsILi8EEENSS_INS5_IJNSA_ILi8EEESH_EEENS5_IJSH_SC_EEEEEEEvNS4_8identityENS4_23SM90_TMA_LOAD_MULTICASTES1A_vS1B_EENS_8epilogue10collective18CollectiveEpilogueINS1E_23Sm100TmaWarpSpecializedILi1ELi1ELi8ELb0ELb0EEEJSI_NS5_IJNSS_ISF_SC_EENSS_ISG_SC_EEEEEaSJ_aSJ_NS1E_6fusion15FusionCallbacksIS1I_NS1M_17LinearCombinationIaiaiLNS_15FloatRoundStyleE2EEESI_S1L_JEEENS4_5SM1004TMEM4LOAD25SM100_TMEM_LOAD_16dp32b8xES10_NS11_INS12_ILi0ELi4ELi3EEES15_NSS_INS5_IJS16_SG_EEENS5_IJSG_SC_EEEEEEENS4_39AutoVectorizingCopyWithAssumedAlignmentILi128EEENS4_14SM90_TMA_STOREES20_S22_S22_EEEvvEEEEvNT_6ParamsE,@function
        .size           _ZN7cutlass13device_kernelINS_4gemm6kernel13GemmUniversalIN4cute5tupleIJiiiiEEENS1_10collective13CollectiveMmaINS1_35MainloopSm100TmaUmmaWarpSpecializedILi22ELi2ELi4ENS5_IJNS4_1CILi2EEENSA_ILi1EEESC_EEEEENS5_IJNSA_ILi64EEENSA_ILi16EEENSA_ILi128EEEEEEaNS5_IJlSC_lEEEaSJ_NS4_8TiledMMAINS4_8MMA_AtomIJNS4_15SM100_MMA_S8_SSIaaiLi64ELi16ELNS4_4UMMA5MajorE0ELSO_0ELNSN_8SaturateE0EEEEEENS4_6LayoutINS5_IJSC_SC_SC_EEENS5_IJNSA_ILi0EEESU_SU_EEEEENS5_IJNS4_10UnderscoreESX_SX_EEEEENS4_13SM90_TMA_LOADENS4_14ComposedLayoutINS4_7SwizzleILi3ELi4ELi3EEENS4_18smem_ptr_flag_bitsILi8EEENSS_INS5_IJNSA_ILi8EEESH_EEENS5_IJSH_SC_EEEEEEEvNS4_8identityENS4_23SM90_TMA_LOAD_MULTICASTES1A_vS1B_EENS_8epilogue10collective18CollectiveEpilogueINS1E_23Sm100TmaWarpSpecializedILi1ELi1ELi8ELb0ELb0EEEJSI_NS5_IJNSS_ISF_SC_EENSS_ISG_SC_EEEEEaSJ_aSJ_NS1E_6fusion15FusionCallbacksIS1I_NS1M_17LinearCombinationIaiaiLNS_15FloatRoundStyleE2EEESI_S1L_JEEENS4_5SM1004TMEM4LOAD25SM100_TMEM_LOAD_16dp32b8xES10_NS11_INS12_ILi0ELi4ELi3EEES15_NSS_INS5_IJS16_SG_EEENS5_IJSG_SC_EEEEEEENS4_39AutoVectorizingCopyWithAssumedAlignmentILi128EEENS4_14SM90_TMA_STOREES20_S22_S22_EEEvvEEEEvNT_6ParamsE,(.L_x_187 - _ZN7cutlass13device_kernelINS_4gemm6kernel13GemmUniversalIN4cute5tupleIJiiiiEEENS1_10collective13CollectiveMmaINS1_35MainloopSm100TmaUmmaWarpSpecializedILi22ELi2ELi4ENS5_IJNS4_1CILi2EEENSA_ILi1EEESC_EEEEENS5_IJNSA_ILi64EEENSA_ILi16EEENSA_ILi128EEEEEEaNS5_IJlSC_lEEEaSJ_NS4_8TiledMMAINS4_8MMA_AtomIJNS4_15SM100_MMA_S8_SSIaaiLi64ELi16ELNS4_4UMMA5MajorE0ELSO_0ELNSN_8SaturateE0EEEEEENS4_6LayoutINS5_IJSC_SC_SC_EEENS5_IJNSA_ILi0EEESU_SU_EEEEENS5_IJNS4_10UnderscoreESX_SX_EEEEENS4_13SM90_TMA_LOADENS4_14ComposedLayoutINS4_7SwizzleILi3ELi4ELi3EEENS4_18smem_ptr_flag_bitsILi8EEENSS_INS5_IJNSA_ILi8EEESH_EEENS5_IJSH_SC_EEEEEEEvNS4_8identityENS4_23SM90_TMA_LOAD_MULTICASTES1A_vS1B_EENS_8epilogue10collective18CollectiveEpilogueINS1E_23Sm100TmaWarpSpecializedILi1ELi1ELi8ELb0ELb0EEEJSI_NS5_IJNSS_ISF_SC_EENSS_ISG_SC_EEEEEaSJ_aSJ_NS1E_6fusion15FusionCallbacksIS1I_NS1M_17LinearCombinationIaiaiLNS_15FloatRoundStyleE2EEESI_S1L_JEEENS4_5SM1004TMEM4LOAD25SM100_TMEM_LOAD_16dp32b8xES10_NS11_INS12_ILi0ELi4ELi3EEES15_NSS_INS5_IJS16_SG_EEENS5_IJSG_SC_EEEEEEENS4_39AutoVectorizingCopyWithAssumedAlignmentILi128EEENS4_14SM90_TMA_STOREES20_S22_S22_EEEvvEEEEvNT_6ParamsE)
        .other          _ZN7cutlass13device_kernelINS_4gemm6kernel13GemmUniversalIN4cute5tupleIJiiiiEEENS1_10collective13CollectiveMmaINS1_35MainloopSm100TmaUmmaWarpSpecializedILi22ELi2ELi4ENS5_IJNS4_1CILi2EEENSA_ILi1EEESC_EEEEENS5_IJNSA_ILi64EEENSA_ILi16EEENSA_ILi128EEEEEEaNS5_IJlSC_lEEEaSJ_NS4_8TiledMMAINS4_8MMA_AtomIJNS4_15SM100_MMA_S8_SSIaaiLi64ELi16ELNS4_4UMMA5MajorE0ELSO_0ELNSN_8SaturateE0EEEEEENS4_6LayoutINS5_IJSC_SC_SC_EEENS5_IJNSA_ILi0EEESU_SU_EEEEENS5_IJNS4_10UnderscoreESX_SX_EEEEENS4_13SM90_TMA_LOADENS4_14ComposedLayoutINS4_7SwizzleILi3ELi4ELi3EEENS4_18smem_ptr_flag_bitsILi8EEENSS_INS5_IJNSA_ILi8EEESH_EEENS5_IJSH_SC_EEEEEEEvNS4_8identityENS4_23SM90_TMA_LOAD_MULTICASTES1A_vS1B_EENS_8epilogue10collective18CollectiveEpilogueINS1E_23Sm100TmaWarpSpecializedILi1ELi1ELi8ELb0ELb0EEEJSI_NS5_IJNSS_ISF_SC_EENSS_ISG_SC_EEEEEaSJ_aSJ_NS1E_6fusion15FusionCallbacksIS1I_NS1M_17LinearCombinationIaiaiLNS_15FloatRoundStyleE2EEESI_S1L_JEEENS4_5SM1004TMEM4LOAD25SM100_TMEM_LOAD_16dp32b8xES10_NS11_INS12_ILi0ELi4ELi3EEES15_NSS_INS5_IJS16_SG_EEENS5_IJSG_SC_EEEEEEENS4_39AutoVectorizingCopyWithAssumedAlignmentILi128EEENS4_14SM90_TMA_STOREES20_S22_S22_EEEvvEEEEvNT_6ParamsE,@"STO_CUDA_ENTRY STV_DEFAULT"
_ZN7cutlass13device_kernelINS_4gemm6kernel13GemmUniversalIN4cute5tupleIJiiiiEEENS1_10collective13CollectiveMmaINS1_35MainloopSm100TmaUmmaWarpSpecializedILi22ELi2ELi4ENS5_IJNS4_1CILi2EEENSA_ILi1EEESC_EEEEENS5_IJNSA_ILi64EEENSA_ILi16EEENSA_ILi128EEEEEEaNS5_IJlSC_lEEEaSJ_NS4_8TiledMMAINS4_8MMA_AtomIJNS4_15SM100_MMA_S8_SSIaaiLi64ELi16ELNS4_4UMMA5MajorE0ELSO_0ELNSN_8SaturateE0EEEEEENS4_6LayoutINS5_IJSC_SC_SC_EEENS5_IJNSA_ILi0EEESU_SU_EEEEENS5_IJNS4_10UnderscoreESX_SX_EEEEENS4_13SM90_TMA_LOADENS4_14ComposedLayoutINS4_7SwizzleILi3ELi4ELi3EEENS4_18smem_ptr_flag_bitsILi8EEENSS_INS5_IJNSA_ILi8EEESH_EEENS5_IJSH_SC_EEEEEEEvNS4_8identityENS4_23SM90_TMA_LOAD_MULTICASTES1A_vS1B_EENS_8epilogue10collective18CollectiveEpilogueINS1E_23Sm100TmaWarpSpecializedILi1ELi1ELi8ELb0ELb0EEEJSI_NS5_IJNSS_ISF_SC_EENSS_ISG_SC_EEEEEaSJ_aSJ_NS1E_6fusion15FusionCallbacksIS1I_NS1M_17LinearCombinationIaiaiLNS_15FloatRoundStyleE2EEESI_S1L_JEEENS4_5SM1004TMEM4LOAD25SM100_TMEM_LOAD_16dp32b8xES10_NS11_INS12_ILi0ELi4ELi3EEES15_NSS_INS5_IJS16_SG_EEENS5_IJSG_SC_EEEEEEENS4_39AutoVectorizingCopyWithAssumedAlignmentILi128EEENS4_14SM90_TMA_STOREES20_S22_S22_EEEvvEEEEvNT_6ParamsE:
[----:B------:R-:W1:Y:S01]  /*0000*/  LDC R1, c[0x0][0x37c] ;  /* 0x0000df00ff017b82 */ /* 0x000e620000000800 */
[----:B------:R-:W2:Y:S01]  /*0010*/  S2R R34, SR_TID.X ;  /* 0x0000000000227919 */ /* 0x000ea20000002100 */
[----:B------:R-:W3:Y:S01]  /*0020*/  LDCU.64 UR8, c[0x0][0x890] ;  /* 0x00011200ff0877ac */ /* 0x000ee20008000a00 */
[----:B------:R-:W-:Y:S02]  /*0030*/  PRMT R27, RZ, 0x7610, R27 ;  /* 0x00007610ff1b7816 */ /* 0x000fe4000000001b */
[----:B------:R-:W-:Y:S01]  /*0040*/  ELECT P3, URZ, PT ;  /* 0x0000000000ff782f */ /* 0x000fe20003860000 */
[----:B---3--:R-:W-:-:S04]  /*0050*/  UISETP.NE.U32.AND UP0, UPT, UR8, URZ, UPT ;  /* 0x000000ff0800728c */ /* 0x008fc8000bf05070 */
[----:B------:R-:W-:Y:S01]  /*0060*/  UISETP.NE.AND.EX UP0, UPT, UR9, URZ, UPT, UP0 ;  /* 0x000000ff0900728c */ /* 0x000fe2000bf05300 */
[----:B--2---:R-:W-:-:S05]  /*0070*/  SHF.R.U32.HI R28, RZ, 0x5, R34 ;  /* 0x00000005ff1c7819 */ /* 0x004fca0000011622 */
[----:B------:R-:W2:Y:S02]  /*0080*/  SHFL.IDX PT, R0, R28, RZ, 0x1f ;  /* 0x00001fff1c007589 */ /* 0x000ea400000e0000 */
[----:B--2---:R-:W-:Y:S01]  /*0090*/  R2UR UR18, R0 ;  /* 0x00000000001272ca */ /* 0x004fe200000e0000 */
[----:B-1----:R-:W-:-:S14]  /*00a0*/  BRA.U UP0, `(.L_x_0) ;  /* 0x0000000100307547 */ /* 0x002fdc000b800000 */
[----:B------:R-:W1:Y:S02]  /*00b0*/  LDCU.64 UR4, c[0x0][0x888] ;  /* 0x00011100ff0477ac */ /* 0x000e640008000a00 */
[----:B-1----:R-:W-:-:S04]  /*00c0*/  UISETP.NE.U32.AND UP0, UPT, UR4, URZ, UPT ;  /* 0x000000ff0400728c */ /* 0x002fc8000bf05070 */
[----:B------:R-:W-:-:S09]  /*00d0*/  UISETP.NE.AND.EX UP0, UPT, UR5, URZ, UPT, UP0 ;  /* 0x000000ff0500728c */ /* 0x000fd2000bf05300 */
[----:B------:R-:W-:Y:S05]  /*00e0*/  BRA.U !UP0, `(.L_x_1) ;  /* 0x0000000108187547 */ /* 0x000fea000b800000 */
[----:B------:R-:W1:Y:S01]  /*00f0*/  LDC.64 R2, c[0x0][0x888] ;  /* 0x00022200ff027b82 */ /* 0x000e620000000a00 */
[----:B------:R-:W1:Y:S02]  /*0100*/  LDCU.64 UR4, c[0x0][0x358] ;  /* 0x00006b00ff0477ac */ /* 0x000e640008000a00 */
[----:B-1----:R-:W2:Y:S01]  /*0110*/  LDG.E R0, desc[UR4][R2.64] ;  /* 0x0000000402007981 */ /* 0x002ea2000c1e1900 */
[----:B------:R-:W-:Y:S01]  /*0120*/  HFMA2 R27, -RZ, RZ, 0, 5.9604644775390625e-08 ;  /* 0x00000001ff1b7431 */ /* 0x000fe200000001ff */
[----:B--2---:R-:W-:Y:S01]  /*0130*/  R2UR UR45, R0 ;  /* 0x00000000002d72ca */ /* 0x004fe200000e0000 */
[----:B------:R-:W-:Y:S05]  /*0140*/  BRA `(.L_x_0) ;  /* 0x0000000000087947 */ /* 0x000fea0003800000 */
.L_x_1:
[----:B------:R-:W-:Y:S01]  /*0150*/  HFMA2 R27, -RZ, RZ, 0, 5.9604644775390625e-08 ;  /* 0x00000001ff1b7431 */ /* 0x000fe200000001ff */
[----:B------:R-:W1:Y:S02]  /*0160*/  LDCU UR45, c[0x0][0x880] ;  /* 0x00011000ff2d77ac */ /* 0x000e640008000800 */
.L_x_0:
[----:B------:R-:W2:Y:S02]  /*0170*/  LDCU.64 UR4, c[0x0][0x8b0] ;  /* 0x00011600ff0477ac */ /* 0x000ea40008000a00 */
[----:B--2---:R-:W-:-:S04]  /*0180*/  UISETP.NE.U32.AND UP0, UPT, UR4, URZ, UPT ;  /* 0x000000ff0400728c */ /* 0x004fc8000bf05070 */
[----:B------:R-:W-:-:S09]  /*0190*/  UISETP.NE.AND.EX UP0, UPT, UR5, URZ, UPT, UP0 ;  /* 0x000000ff0500728c */ /* 0x000fd2000bf05300 */
[----:B------:R-:W-:Y:S05]  /*01a0*/  BRA.U UP0, `(.L_x_2) ;  /* 0x0000000100247547 */ /* 0x000fea000b800000 */
[----:B------:R-:W2:Y:S02]  /*01b0*/  LDCU.64 UR4, c[0x0][0x8a8] ;  /* 0x00011500ff0477ac */ /* 0x000ea40008000a00 */
[----:B--2---:R-:W-:-:S04]  /*01c0*/  UISETP.NE.U32.AND UP0, UPT, UR4, URZ, UPT ;  /* 0x000000ff0400728c */ /* 0x004fc8000bf05070 */
[----:B------:R-:W-:-:S09]  /*01d0*/  UISETP.NE.AND.EX UP0, UPT, UR5, URZ, UPT, UP0 ;  /* 0x000000ff0500728c */ /* 0x000fd2000bf05300 */
[----:B------:R-:W-:Y:S05]  /*01e0*/  BRA.U !UP0, `(.L_x_3) ;  /* 0x0000000108107547 */ /* 0x000fea000b800000 */
[----:B------:R-:W2:Y:S01]  /*01f0*/  LDC.64 R16, c[0x0][0x8a8] ;  /* 0x00022a00ff107b82 */ /* 0x000ea20000000a00 */
[----:B------:R-:W2:Y:S02]  /*0200*/  LDCU.64 UR4, c[0x0][0x358] ;  /* 0x00006b00ff0477ac */ /* 0x000ea40008000a00 */
[----:B--2---:R2:W5:Y:S01]  /*0210*/  LDG.E R16, desc[UR4][R16.64] ;  /* 0x0000000410107981 */ /* 0x004562000c1e1900 */
[----:B------:R-:W-:Y:S05]  /*0220*/  BRA `(.L_x_2) ;  /* 0x0000000000047947 */ /* 0x000fea0003800000 */
.L_x_3:
[----:B------:R-:W3:Y:S02]  /*0230*/  LDC R16, c[0x0][0x8a0] ;  /* 0x00022800ff107b82 */ /* 0x000ee40000000800 */
.L_x_2:
[----:B------:R-:W-:Y:S01]  /*0240*/  IMAD.U32 R0, RZ, RZ, UR18 ;  /* 0x00000012ff007e24 */ /* 0x000fe2000f8e00ff */
[----:B------:R-:W-:Y:S04]  /*0250*/  BSSY.RECONVERGENT B0, `(.L_x_4) ;  /* 0x000000c000007945 */ /* 0x000fe80003800200 */
[C---:B------:R-:W-:Y:S02]  /*0260*/  ISETP.NE.OR P1, PT, R0.reuse, 0x1, !P3 ;  /* 0x000000010000780c */ /* 0x040fe40005f25670 */
[----:B------:R-:W-:-:S11]  /*0270*/  ISETP.NE.OR P0, PT, R0, 0x3, !P3 ;  /* 0x000000030000780c */ /* 0x000fd60005f05670 */
[----:B------:R-:W-:Y:S05]  /*0280*/  @P1 BRA `(.L_x_5) ;  /* 0x0000000000201947 */ /* 0x000fea0003800000 */
[----:B------:R-:W4:Y:S02]  /*0290*/  LDCU.64 UR4, c[0x0][0x348] ;  /* 0x00006900ff0477ac */ /* 0x000f240008000a00 */
[----:B----4-:R-:W-:Y:S02]  /*02a0*/  UIADD3 UR6, UP1, UPT, UR4, 0x80, URZ ;  /* 0x0000008004067890 */ /* 0x010fe4000ff3e0ff */
[----:B------:R-:W-:Y:S02]  /*02b0*/  UIADD3 UR4, UP0, UPT, UR4, 0x180, URZ ;  /* 0x0000018004047890 */ /* 0x000fe4000ff1e0ff */
[----:B------:R-:W-:Y:S02]  /*02c0*/  UIADD3.X UR7, UPT, UPT, URZ, UR5, URZ, UP1, !UPT ;  /* 0x00000005ff077290 */ /* 0x000fe40008ffe4ff */
[----:B------:R-:W-:-:S07]  /*02d0*/  UIADD3.X UR5, UPT, UPT, URZ, UR5, URZ, UP0, !UPT ;  /* 0x00000005ff057290 */ /* 0x000fce00087fe4ff */
[----:B------:R4:W-:Y:S02]  /*02e0*/  UTMACCTL.PF [UR6] ;  /* 0x00000000060079b9 */ /* 0x0009e40008040000 */
[----:B------:R4:W-:Y:S02]  /*02f0*/  UTMACCTL.PF [UR4] ;  /* 0x00000000040079b9 */ /* 0x0009e40008040000 */
[----:B----4-:R-:W-:Y:S01]  /*0300*/  NOP ;  /* 0x0000000000007918 */ /* 0x010fe20000000000 */
.L_x_5:
[----:B-1----:R-:W-:Y:S05]  /*0310*/  BSYNC.RECONVERGENT B0 ;  /* 0x0000000000007941 */ /* 0x002fea0003800200 */
.L_x_4:
[----:B------:R-:W-:Y:S04]  /*0320*/  BSSY.RECONVERGENT B0, `(.L_x_6) ;  /* 0x000000a000007945 */ /* 0x000fe80003800200 */
[----:B------:R-:W-:Y:S05]  /*0330*/  @P0 BRA `(.L_x_7) ;  /* 0x0000000000200947 */ /* 0x000fea0003800000 */
[----:B------:R-:W1:Y:S02]  /*0340*/  LDCU.64 UR4, c[0x0][0x348] ;  /* 0x00006900ff0477ac */ /* 0x000e640008000a00 */
[----:B-1----:R-:W-:Y:S02]  /*0350*/  UIADD3 UR6, UP1, UPT, UR4, 0x580, URZ ;  /* 0x0000058004067890 */ /* 0x002fe4000ff3e0ff */
[----:B------:R-:W-:Y:S02]  /*0360*/  UIADD3 UR4, UP0, UPT, UR4, 0x680, URZ ;  /* 0x0000068004047890 */ /* 0x000fe4000ff1e0ff */
[----:B------:R-:W-:Y:S02]  /*0370*/  UIADD3.X UR7, UPT, UPT, URZ, UR5, URZ, UP1, !UPT ;  /* 0x00000005ff077290 */ /* 0x000fe40008ffe4ff */
[----:B------:R-:W-:-:S07]  /*0380*/  UIADD3.X UR5, UPT, UPT, URZ, UR5, URZ, UP0, !UPT ;  /* 0x00000005ff057290 */ /* 0x000fce00087fe4ff */
[----:B------:R1:W-:Y:S02]  /*0390*/  UTMACCTL.PF [UR6] ;  /* 0x00000000060079b9 */ /* 0x0003e40008040000 */
[----:B------:R1:W-:Y:S02]  /*03a0*/  UTMACCTL.PF [UR4] ;  /* 0x00000000040079b9 */ /* 0x0003e40008040000 */
[----:B-1----:R-:W-:Y:S01]  /*03b0*/  NOP ;  /* 0x0000000000007918 */ /* 0x002fe20000000000 */
.L_x_7:
[----:B------:R-:W-:Y:S05]  /*03c0*/  BSYNC.RECONVERGENT B0 ;  /* 0x0000000000007941 */ /* 0x000fea0003800200 */
.L_x_6:
[----:B------:R-:W1:Y:S01]  /*03d0*/  LDCU.64 UR4, c[0x0][0x888] ;  /* 0x00011100ff0477ac */ /* 0x000e620008000a00 */
[----:B------:R-:W-:Y:S02]  /*03e0*/  UISETP.EQ.U32.AND UP2, UPT, UR8, URZ, UPT ;  /* 0x000000ff0800728c */ /* 0x000fe4000bf42070 */
[----:B------:R-:W-:Y:S02]  /*03f0*/  UPLOP3.LUT UP3, UPT, UPT, UPT, UPT, 0x80, 0x8 ;  /* 0x000000000008789c */ /* 0x000fe40003f6f070 */
[----:B-1----:R-:W-:-:S04]  /*0400*/  UISETP.NE.U32.AND UP0, UPT, UR4, URZ, UPT ;  /* 0x000000ff0400728c */ /* 0x002fc8000bf05070 */
[----:B------:R-:W-:-:S04]  /*0410*/  UISETP.NE.AND.EX UP1, UPT, UR5, URZ, UPT, UP0 ;  /* 0x000000ff0500728c */ /* 0x000fc8000bf25300 */
[----:B------:R-:W-:-:S04]  /*0420*/  UISETP.EQ.OR.EX UP4, UPT, UR9, URZ, !UP1, UP2 ;  /* 0x000000ff0900728c */ /* 0x000fc8000cf82720 */
[----:B------:R-:W-:-:S06]  /*0430*/  UP2UR UR4, UPR, URZ, 0x10 ;  /* 0x00000010ff047883 */ /* 0x000fcc0008000000 */
[----:B------:R-:W-:Y:S01]  /*0440*/  MOV R30, UR4 ;  /* 0x00000004001e7c02 */ /* 0x000fe20008000f00 */
[----:B------:R-:W-:Y:S06]  /*0450*/  BRA.U !UP4, `(.L_x_8) ;  /* 0x000000010c1c7547 */ /* 0x000fec000b800000 */
[----:B------:R-:W-:Y:S02]  /*0460*/  UISETP.NE.U32.AND UP2, UPT, UR8, URZ, UPT ;  /* 0x000000ff0800728c */ /* 0x000fe4000bf45070 */
[----:B------:R-:W-:Y:S02]  /*0470*/  UISETP.NE.AND UP0, UPT, UR45, URZ, UPT ;  /* 0x000000ff2d00728c */ /* 0x000fe4000bf05270 */
[----:B------:R-:W-:Y:S02]  /*0480*/  UISETP.NE.AND.EX UP2, UPT, UR9, URZ, UPT, UP2 ;  /* 0x000000ff0900728c */ /* 0x000fe4000bf45320 */
[----:B------:R-:W-:-:S09]  /*0490*/  USEL UR4, URZ, 0xffffffff, UP1 ;  /* 0xffffffffff047887 */ /* 0x000fd20008800000 */
[----:B------:R-:W-:-:S04]  /*04a0*/  @!UP2 USEL UR4, URZ, 0xffffffff, UP0 ;  /* 0xffffffffff04a887 */ /* 0x000fc80008000000 */
[----:B------:R-:W-:-:S04]  /*04b0*/  ULOP3.LUT UR4, UR4, 0x1, URZ, 0xc0, !UPT ;  /* 0x0000000104047892 */ /* 0x000fc8000f8ec0ff */
[----:B------:R-:W-:Y:S02]  /*04c0*/  UISETP.NE.U32.AND UP3, UPT, UR4, 0x1, UPT ;  /* 0x000000010400788c */ /* 0x000fe4000bf65070 */
.L_x_8:
[----:B------:R-:W1:Y:S02]  /*04d0*/  SHFL.IDX PT, R2, R28, RZ, 0x1f ;  /* 0x00001fff1c027589 */ /* 0x000e6400000e0000 */
[----:B-1----:R-:W-:-:S13]  /*04e0*/  ISETP.NE.AND P0, PT, R2, RZ, PT ;  /* 0x000000ff0200720c */ /* 0x002fda0003f05270 */
[----:B------:R-:W-:Y:S05]  /*04f0*/  @P0 BRA `(.L_x_9) ;  /* 0x0000000000f40947 */ /* 0x000fea0003800000 */
[----:B------:R-:W-:Y:S01]  /*0500*/  ELECT P0, URZ, PT ;  /* 0x0000000000ff782f */ /* 0x000fe20003800000 */
[----:B------:R-:W-:-:S12]  /*0510*/  BSSY.RECONVERGENT B0, `(.L_x_9) ;  /* 0x000003b000007945 */ /* 0x000fd80003800200 */
[----:B------:R-:W-:Y:S05]  /*0520*/  @!P0 BRA `(.L_x_10) ;  /* 0x0000000000e48947 */ /* 0x000fea0003800000 */
[----:B------:R-:W1:Y:S01]  /*0530*/  S2UR UR4, SR_CgaCtaId ;  /* 0x00000000000479c3 */ /* 0x000e620000008800 */
[----:B------:R-:W-:Y:S01]  /*0540*/  UMOV UR5, 0x400 ;  /* 0x0000040000057882 */ /* 0x000fe20000000000 */
[----:B------:R-:W-:Y:S01]  /*0550*/  UMOV UR8, 0x1 ;  /* 0x0000000100087882 */ /* 0x000fe20000000000 */
[----:B------:R-:W-:Y:S01]  /*0560*/  UMOV UR6, 0x2 ;  /* 0x0000000200067882 */ /* 0x000fe20000000000 */
[----:B------:R-:W-:-:S04]  /*0570*/  UIADD3 UR8, UPT, UPT, -UR8, 0x100000, URZ ;  /* 0x0010000008087890 */ /* 0x000fc8000fffe1ff */
[----:B------:R-:W-:Y:S02]  /*0580*/  USHF.L.U32 UR9, UR8, 0xb, URZ ;  /* 0x0000000b08097899 */ /* 0x000fe400080006ff */
[----:B------:R-:W-:Y:S02]  /*0590*/  USHF.L.U32 UR8, UR8, 0x1, URZ ;  /* 0x0000000108087899 */ /* 0x000fe400080006ff */
[----:B------:R-:W-:-:S04]  /*05a0*/  UIADD3 UR6, UPT, UPT, -UR6, 0x100000, URZ ;  /* 0x0010000006067890 */ /* 0x000fc8000fffe1ff */
[----:B------:R-:W-:Y:S02]  /*05b0*/  USHF.L.U32 UR7, UR6, 0xb, URZ ;  /* 0x0000000b06077899 */ /* 0x000fe400080006ff */
[----:B------:R-:W-:Y:S02]  /*05c0*/  USHF.L.U32 UR6, UR6, 0x1, URZ ;  /* 0x0000000106067899 */ /* 0x000fe400080006ff */
[----:B-1----:R-:W-:Y:S01]  /*05d0*/  ULEA UR4, UR4, UR5, 0x18 ;  /* 0x0000000504047291 */ /* 0x002fe2000f8ec0ff */
[----:B------:R-:W1:Y:S11]  /*05e0*/  FENCE.VIEW.ASYNC.S ;  /* 0x00000000000073c6 */ /* 0x000e760000000000 */
[----:B-1----:R1:W4:Y:S01]  /*05f0*/  SYNCS.EXCH.64 URZ, [UR4], UR8 ;  /* 0x0000000804ff75b2 */ /* 0x0023220008000100 */
[----:B------:R1:W1:Y:S01]  /*0600*/  SYNCS.EXCH.64 URZ, [UR4+0xb0], UR6 ;  /* 0x0000b00604ff75b2 */ /* 0x0002620008000100 */
        /* <DEDUP_REMOVED lines=42> */
[----:B----4-:R-:W-:Y:S01]  /*08b0*/  NOP ;  /* 0x0000000000007918 */ /* 0x010fe20000000000 */
.L_x_10:
[----:B-1----:R-:W-:Y:S05]  /*08c0*/  BSYNC.RECONVERGENT B0 ;  /* 0x0000000000007941 */ /* 0x002fea0003800200 */
.L_x_9:
[----:B------:R-:W1:Y:S01]  /*08d0*/  SHFL.IDX PT, R2, R28, RZ, 0x1f ;  /* 0x00001fff1c027589 */ /* 0x000e6200000e0000 */
[----:B------:R-:W-:Y:S01]  /*08e0*/  NOP ;  /* 0x0000000000007918 */ /* 0x000fe20000000000 */
[----:B-1----:R-:W-:-:S13]  /*08f0*/  ISETP.NE.AND P0, PT, R2, 0x1, PT ;  /* 0x000000010200780c */ /* 0x002fda0003f05270 */
[----:B------:R-:W-:Y:S05]  /*0900*/  @P0 BRA `(.L_x_11) ;  /* 0x0000000000400947 */ /* 0x000fea0003800000 */
        /* <DEDUP_REMOVED lines=9> */
[----:B------:R-:W-:Y:S01]  /*09a0*/  USHF.L.U32 UR6, UR6, 0x1, URZ ;  /* 0x0000000106067899 */ /* 0x000fe200080006ff */
[----:B------:R-:W-:Y:S01]  /*09b0*/  ELECT P0, URZ, PT ;  /* 0x0000000000ff782f */ /* 0x000fe20003800000 */
[----:B-1----:R-:W-:Y:S01]  /*09c0*/  ULEA UR4, UR4, UR5, 0x18 ;  /* 0x0000000504047291 */ /* 0x002fe2000f8ec0ff */
[----:B------:R-:W1:Y:S11]  /*09d0*/  FENCE.VIEW.ASYNC.S ;  /* 0x00000000000073c6 */ /* 0x000e760000000000 */
[----:B-1----:R1:W4:Y:S01]  /*09e0*/  SYNCS.EXCH.64 URZ, [UR4+0x160], UR8 ;  /* 0x0001600804ff75b2 */ /* 0x0023220008000100 */
[----:B------:R1:W1:Y:S01]  /*09f0*/  SYNCS.EXCH.64 URZ, [UR4+0x168], UR6 ;  /* 0x0001680604ff75b2 */ /* 0x0002620008000100 */
[----:B------:R-:W-:Y:S01]  /*0a00*/  NOP ;  /* 0x0000000000007918 */ /* 0x000fe20000000000 */
.L_x_11:
[----:B------:R-:W2:Y:S01]  /*0a10*/  SHFL.IDX PT, R2, R28, RZ, 0x1f ;  /* 0x00001fff1c027589 */ /* 0x000ea200000e0000 */
[----:B------:R-:W-:Y:S01]  /*0a20*/  NOP ;  /* 0x0000000000007918 */ /* 0x000fe20000000000 */
[----:B--2---:R-:W-:-:S13]  /*0a30*/  ISETP.NE.AND P0, PT, R2, 0x3, PT ;  /* 0x000000030200780c */ /* 0x004fda0003f05270 */
[----:B------:R-:W-:Y:S05]  /*0a40*/  @P0 BRA `(.L_x_12) ;  /* 0x0000000000300947 */ /* 0x000fea0003800000 */
[----:B-1----:R-:W1:Y:S01]  /*0a50*/  S2UR UR4, SR_CgaCtaId ;  /* 0x00000000000479c3 */ /* 0x002e620000008800 */
[----:B------:R-:W-:Y:S01]  /*0a60*/  UMOV UR5, 0x400 ;  /* 0x0000040000057882 */ /* 0x000fe20000000000 */
[----:B------:R-:W-:Y:S01]  /*0a70*/  UMOV UR6, 0x20 ;  /* 0x0000002000067882 */ /* 0x000fe20000000000 */
[----:B------:R-:W-:Y:S01]  /*0a80*/  ELECT P0, URZ, PT ;  /* 0x0000000000ff782f */ /* 0x000fe20003800000 */
[----:B------:R-:W-:-:S04]  /*0a90*/  UIADD3 UR6, UPT, UPT, -UR6, 0x100000, URZ ;  /* 0x0010000006067890 */ /* 0x000fc8000fffe1ff */
[----:B------:R-:W-:Y:S02]  /*0aa0*/  USHF.L.U32 UR7, UR6, 0xb, URZ ;  /* 0x0000000b06077899 */ /* 0x000fe400080006ff */
[----:B------:R-:W-:Y:S02]  /*0ab0*/  USHF.L.U32 UR6, UR6, 0x1, URZ ;  /* 0x0000000106067899 */ /* 0x000fe400080006ff */
[----:B-1----:R-:W-:Y:S01]  /*0ac0*/  ULEA UR4, UR4, UR5, 0x18 ;  /* 0x0000000504047291 */ /* 0x002fe2000f8ec0ff */
[----:B------:R-:W1:Y:S11]  /*0ad0*/  FENCE.VIEW.ASYNC.S ;  /* 0x00000000000073c6 */ /* 0x000e760000000000 */
[----:B-1----:R2:W1:Y:S01]  /*0ae0*/  SYNCS.EXCH.64 URZ, [UR4+0x170], UR6 ;  /* 0x0001700604ff75b2 */ /* 0x0024620008000100 */
[----:B------:R2:W1:Y:S02]  /*0af0*/  SYNCS.EXCH.64 URZ, [UR4+0x178], UR6 ;  /* 0x0001780604ff75b2 */ /* 0x0004640008000100 */
[----:B--2---:R-:W-:Y:S01]  /*0b00*/  NOP ;  /* 0x0000000000007918 */ /* 0x004fe20000000000 */
.L_x_12:
[----:B------:R-:W2:Y:S01]  /*0b10*/  SHFL.IDX PT, R2, R28, RZ, 0x1f ;  /* 0x00001fff1c027589 */ /* 0x000ea200000e0000 */
[----:B------:R-:W-:Y:S01]  /*0b20*/  NOP ;  /* 0x0000000000007918 */ /* 0x000fe20000000000 */
[----:B--2---:R-:W-:-:S13]  /*0b30*/  ISETP.NE.AND P0, PT, R2, 0x4, PT ;  /* 0x000000040200780c */ /* 0x004fda0003f05270 */
[----:B------:R-:W-:Y:S05]  /*0b40*/  @P0 BRA `(.L_x_13) ;  /* 0x00000000004c0947 */ /* 0x000fea0003800000 */
[----:B-1----:R-:W1:Y:S01]  /*0b50*/  S2UR UR4, SR_CgaCtaId ;  /* 0x00000000000479c3 */ /* 0x002e620000008800 */
[----:B------:R-:W-:Y:S01]  /*0b60*/  UMOV UR6, 0x1e0 ;  /* 0x000001e000067882 */ /* 0x000fe20000000000 */
[----:B------:R-:W-:Y:S01]  /*0b70*/  UMOV UR5, 0x400 ;  /* 0x0000040000057882 */ /* 0x000fe20000000000 */
[----:B------:R-:W-:Y:S01]  /*0b80*/  USEL UR6, UR6, 0x1a0, UP3 ;  /* 0x000001a006067887 */ /* 0x000fe20009800000 */
[----:B------:R-:W-:Y:S01]  /*0b90*/  UMOV UR8, 0x1 ;  /* 0x0000000100087882 */ /* 0x000fe20000000000 */
[----:B------:R-:W-:Y:S01]  /*0ba0*/  ELECT P0, URZ, PT ;  /* 0x0000000000ff782f */ /* 0x000fe20003800000 */
        /* <DEDUP_REMOVED lines=8> */
[----:B-1----:R2:W1:Y:S01]  /*0c30*/  SYNCS.EXCH.64 URZ, [UR4+0x180], UR8 ;  /* 0x0001800804ff75b2 */ /* 0x0024620008000100 */
[----:B------:R2:W1:Y:S01]  /*0c40*/  SYNCS.EXCH.64 URZ, [UR4+0x190], UR6 ;  /* 0x0001900604ff75b2 */ /* 0x0004620008000100 */
[----:B------:R2:W1:Y:S01]  /*0c50*/  SYNCS.EXCH.64 URZ, [UR4+0x188], UR8 ;  /* 0x0001880804ff75b2 */ /* 0x0004620008000100 */
[----:B------:R2:W1:Y:S02]  /*0c60*/  SYNCS.EXCH.64 URZ, [UR4+0x198], UR6 ;  /* 0x0001980604ff75b2 */ /* 0x0004640008000100 */
[----:B--2---:R-:W-:Y:S01]  /*0c70*/  NOP ;  /* 0x0000000000007918 */ /* 0x004fe20000000000 */
.L_x_13:
[----:B------:R-:W2:Y:S01]  /*0c80*/  SHFL.IDX PT, R2, R28, RZ, 0x1f ;  /* 0x00001fff1c027589 */ /* 0x000ea200000e0000 */
[----:B------:R-:W-:Y:S01]  /*0c90*/  NOP ;  /* 0x0000000000007918 */ /* 0x000fe20000000000 */
[----:B--2---:R-:W-:-:S13]  /*0ca0*/  ISETP.NE.AND P0, PT, R2, 0x5, PT ;  /* 0x000000050200780c */ /* 0x004fda0003f05270 */
[----:B------:R-:W-:Y:S05]  /*0cb0*/  @P0 BRA `(.L_x_14) ;  /* 0x0000000000580947 */ /* 0x000fea0003800000 */
[----:B-1----:R-:W1:Y:S01]  /*0cc0*/  S2UR UR4, SR_CgaCtaId ;  /* 0x00000000000479c3 */ /* 0x002e620000008800 */
        /* <DEDUP_REMOVED lines=12> */
[----:B-1----:R2:W1:Y:S01]  /*0d90*/  SYNCS.EXCH.64 URZ, [UR4+0x1a0], UR8 ;  /* 0x0001a00804ff75b2 */ /* 0x0024620008000100 */
[----:B------:R2:W1:Y:S01]  /*0da0*/  SYNCS.EXCH.64 URZ, [UR4+0x1c0], UR6 ;  /* 0x0001c00604ff75b2 */ /* 0x0004620008000100 */
[----:B------:R2:W1:Y:S01]  /*0db0*/  SYNCS.EXCH.64 URZ, [UR4+0x1a8], UR8 ;  /* 0x0001a80804ff75b2 */ /* 0x0004620008000100 */
[----:B------:R2:W1:Y:S01]  /*0dc0*/  SYNCS.EXCH.64 URZ, [UR4+0x1c8], UR6 ;  /* 0x0001c80604ff75b2 */ /* 0x0004620008000100 */
[----:B------:R2:W1:Y:S01]  /*0dd0*/  SYNCS.EXCH.64 URZ, [UR4+0x1b0], UR8 ;  /* 0x0001b00804ff75b2 */ /* 0x0004620008000100 */
[----:B------:R2:W1:Y:S01]  /*0de0*/  SYNCS.EXCH.64 URZ, [UR4+0x1d0], UR6 ;  /* 0x0001d00604ff75b2 */ /* 0x0004620008000100 */
[----:B------:R2:W1:Y:S01]  /*0df0*/  SYNCS.EXCH.64 URZ, [UR4+0x1b8], UR8 ;  /* 0x0001b80804ff75b2 */ /* 0x0004620008000100 */
[----:B------:R2:W1:Y:S02]  /*0e00*/  SYNCS.EXCH.64 URZ, [UR4+0x1d8], UR6 ;  /* 0x0001d80604ff75b2 */ /* 0x0004640008000100 */
[----:B--2---:R-:W-:Y:S01]  /*0e10*/  NOP ;  /* 0x0000000000007918 */ /* 0x004fe20000000000 */
.L_x_14:
[----:B------:R-:W2:Y:S01]  /*0e20*/  SHFL.IDX PT, R2, R28, RZ, 0x1f ;  /* 0x00001fff1c027589 */ /* 0x000ea200000e0000 */
[----:B------:R-:W1:Y:S01]  /*0e30*/  S2UR UR51, SR_CgaCtaId ;  /* 0x00000000003379c3 */ /* 0x000e620000008800 */
[----:B------:R-:W-:Y:S01]  /*0e40*/  NOP ;  /* 0x0000000000007918 */ /* 0x000fe20000000000 */
[----:B--2---:R-:W-:-:S13]  /*0e50*/  ISETP.NE.AND P0, PT, R2, 0x3, PT ;  /* 0x000000030200780c */ /* 0x004fda0003f05270 */
[----:B-1----:R-:W-:Y:S05]  /*0e60*/  @P0 BRA `(.L_x_15) ;  /* 0x0000000000340947 */ /* 0x002fea0003800000 */
[----:B------:R-:W-:Y:S01]  /*0e70*/  UMOV UR4, 0x400 ;  /* 0x0000040000047882 */ /* 0x000fe20000000000 */
[----:B------:R-:W-:Y:S01]  /*0e80*/  UMOV UR6, 0x20 ;  /* 0x0000002000067882 */ /* 0x000fe20000000000 */
[----:B------:R-:W-:Y:S02]  /*0e90*/  ULEA UR4, UR51, UR4, 0x18 ;  /* 0x0000000433047291 */ /* 0x000fe4000f8ec0ff */
[----:B------:R-:W-:-:S04]  /*0ea0*/  UIADD3 UR6, UPT, UPT, -UR6, 0x100000, URZ ;  /* 0x0010000006067890 */ /* 0x000fc8000fffe1ff */
[----:B------:R-:W-:Y:S02]  /*0eb0*/  USHF.L.U32 UR7, UR6, 0xb, URZ ;  /* 0x0000000b06077899 */ /* 0x000fe400080006ff */
[----:B------:R-:W-:Y:S01]  /*0ec0*/  USHF.L.U32 UR6, UR6, 0x1, URZ ;  /* 0x0000000106067899 */ /* 0x000fe200080006ff */
[----:B------:R-:W-:Y:S01]  /*0ed0*/  ELECT P0, URZ, PT ;  /* 0x0000000000ff782f */ /* 0x000fe20003800000 */
[----:B------:R-:W1:Y:S10]  /*0ee0*/  FENCE.VIEW.ASYNC.S ;  /* 0x00000000000073c6 */ /* 0x000e740000000000 */
[----:B-1----:R1:W2:Y:S01]  /*0ef0*/  SYNCS.EXCH.64 URZ, [UR4+0x1e0], UR6 ;  /* 0x0001e00604ff75b2 */ /* 0x0022a20008000100 */
[----:B------:R1:W1:Y:S01]  /*0f00*/  SYNCS.EXCH.64 URZ, [UR4+0x1f0], UR6 ;  /* 0x0001f00604ff75b2 */ /* 0x0002620008000100 */
[----:B------:R1:W1:Y:S01]  /*0f10*/  SYNCS.EXCH.64 URZ, [UR4+0x1e8], UR6 ;  /* 0x0001e80604ff75b2 */ /* 0x0002620008000100 */
[----:B------:R1:W1:Y:S01]  /*0f20*/  SYNCS.EXCH.64 URZ, [UR4+0x1f8], UR6 ;  /* 0x0001f80604ff75b2 */ /* 0x0002620008000100 */
[----:B------:R-:W-:Y:S01]  /*0f30*/  NOP ;  /* 0x0000000000007918 */ /* 0x000fe20000000000 */
.L_x_15:
[----:B-1----:R-:W1:Y:S01]  /*0f40*/  LDCU UR4, c[0x0][0x36c] ;  /* 0x00006d80ff0477ac */ /* 0x002e620008000800 */
[----:B------:R-:W-:Y:S01]  /*0f50*/  ISETP.NE.OR P3, PT, R0, 0x2, !P3 ;  /* 0x000000020000780c */ /* 0x000fe20005f65670 */
[----:B------:R-:W-:Y:S01]  /*0f60*/  NOP ;  /* 0x0000000000007918 */ /* 0x000fe20000000000 */
[----:B------:R-:W-:Y:S01]  /*0f70*/  LOP3.LUT R0, R34, 0x1f, RZ, 0xc0, !PT ;  /* 0x0000001f22007812 */ /* 0x000fe200078ec0ff */
[----:B------:R-:W-:Y:S02]  /*0f80*/  UISETP.NE.AND UP4, UPT, UR18, 0x2, UPT ;  /* 0x000000021200788c */ /* 0x000fe4000bf85270 */
[----:B------:R-:W-:Y:S02]  /*0f90*/  UISETP.NE.AND UP5, UPT, UR18, URZ, UPT ;  /* 0x000000ff1200728c */ /* 0x000fe4000bfa5270 */
[----:B-1----:R-:W-:-:S09]  /*0fa0*/  UISETP.EQ.U32.AND UP6, UPT, UR4, 0x1, UPT ;  /* 0x000000010400788c */ /* 0x002fd2000bfc2070 */
[----:B------:R-:W-:Y:S05]  /*0fb0*/  BRA.U !UP6, `(.L_x_16) ;  /* 0x000000010e087547 */ /* 0x000fea000b800000 */
[----:B--2-4-:R-:W-:Y:S01]  /*0fc0*/  UCGABAR_ARV ;  /* 0x00000000000079c7 */ /* 0x014fe20008000000 */
[----:B------:R-:W-:Y:S05]  /*0fd0*/  BRA `(.L_x_17) ;  /* 0x0000000000047947 */ /* 0x000fea0003800000 */
.L_x_16:
[----:B--2-4-:R-:W-:Y:S01]  /*0fe0*/  NOP ;  /* 0x0000000000007918 */ /* 0x014fe20000000000 */
.L_x_17:
[----:B------:R-:W1:Y:S01]  /*0ff0*/  S2UR UR49, SR_CTAID.X ;  /* 0x00000000003179c3 */ /* 0x000e620000002500 */
[----:B------:R-:W-:-:S05]  /*1000*/  CS2R.32 R29, SR_CgaSize ;  /* 0x00000000001d7805 */ /* 0x000fca0000008a00 */
[----:B------:R-:W-:-:S05]  /*1010*/  IMAD R29, R29, -0xa0, RZ ;  /* 0xffffff601d1d7824 */ /* 0x000fca00078e02ff */
[----:B------:R-:W-:-:S14]  /*1020*/  R2UR UR5, R29 ;  /* 0x000000001d0572ca */ /* 0x000fdc00000e0000 */
[----:B------:R-:W2:Y:S01]  /*1030*/  LDCU UR5, c[0x0][UR5+0x2b0] ;  /* 0x00005600050577ac */ /* 0x000ea20008000800 */
[----:B------:R-:W-:-:S05]  /*1040*/  CS2R.32 R29, SR_CgaSize ;  /* 0x00000000001d7805 */ /* 0x000fca0000008a00 */
[----:B------:R-:W-:-:S05]  /*1050*/  IMAD R29, R29, -0xa0, RZ ;  /* 0xffffff601d1d7824 */ /* 0x000fca00078e02ff */
[----:B------:R-:W-:-:S14]  /*1060*/  R2UR UR4, R29 ;  /* 0x000000001d0472ca */ /* 0x000fdc00000e0000 */
[----:B------:R-:W4:Y:S01]  /*1070*/  LDCU UR4, c[0x0][UR4+0x2b4] ;  /* 0x00005680040477ac */ /* 0x000f220008000800 */
[----:B------:R-:W3:Y:S01]  /*1080*/  S2UR UR48, SR_CTAID.Y ;  /* 0x00000000003079c3 */ /* 0x000ee20000002600 */
[----:B------:R-:W-:-:S05]  /*1090*/  CS2R.32 R29, SR_CgaSize ;  /* 0x00000000001d7805 */ /* 0x000fca0000008a00 */
[----:B------:R-:W-:-:S05]  /*10a0*/  IMAD R29, R29, -0xa0, RZ ;  /* 0xffffff601d1d7824 */ /* 0x000fca00078e02ff */
[----:B------:R-:W-:-:S14]  /*10b0*/  R2UR UR6, R29 ;  /* 0x000000001d0672ca */ /* 0x000fdc00000e0000 */
[----:B------:R-:W4:Y:S01]  /*10c0*/  LDCU UR6, c[0x0][UR6+0x2a0] ;  /* 0x00005400060677ac */ /* 0x000f220008000800 */
[----:B------:R-:W-:-:S05]  /*10d0*/  CS2R.32 R29, SR_CgaSize ;  /* 0x00000000001d7805 */ /* 0x000fca0000008a00 */
[----:B------:R-:W-:-:S05]  /*10e0*/  IMAD R29, R29, -0xa0, RZ ;  /* 0xffffff601d1d7824 */ /* 0x000fca00078e02ff */
[----:B------:R-:W-:-:S14]  /*10f0*/  R2UR UR61, R29 ;  /* 0x000000001d3d72ca */ /* 0x000fdc00000e0000 */
[----:B------:R-:W4:Y:S01]  /*1100*/  LDCU UR61, c[0x0][UR61+0x2a4] ;  /* 0x000054803d3d77ac */ /* 0x000f220008000800 */
[----:B------:R-:W-:Y:S01]  /*1110*/  USHF.L.U32 UR25, UR51, 0xa, URZ ;  /* 0x0000000a33197899 */ /* 0x000fe200080006ff */
[----:B------:R-:W4:Y:S01]  /*1120*/  LDCU UR19, c[0x0][0xb24] ;  /* 0x00016480ff1377ac */ /* 0x000f220008000800 */
[----:B------:R-:W4:Y:S01]  /*1130*/  LDCU UR41, c[0x0][0xb24] ;  /* 0x00016480ff2977ac */ /* 0x000f220008000800 */
[----:B-1----:R-:W-:Y:S01]  /*1140*/  I2FP.F32.U32 R3, UR49 ;  /* 0x0000003100037c45 */ /* 0x002fe20008201000 */
[----:B------:R-:W1:Y:S04]  /*1150*/  LDCU UR22, c[0x0][0xb30] ;  /* 0x00016600ff1677ac */ /* 0x000e680008000800 */
[----:B--2---:R-:W-:Y:S01]  /*1160*/  FMUL R3, R3, UR5 ;  /* 0x0000000503037c20 */ /* 0x004fe20008400000 */
[----:B------:R-:W-:Y:S01]  /*1170*/  ULOP3.LUT UR25, UR25, 0x400, URZ, 0xc0, !UPT ;  /* 0x0000040019197892 */ /* 0x000fe2000f8ec0ff */
[----:B---3--:R-:W-:-:S04]  /*1180*/  I2FP.F32.U32 R2, UR48 ;  /* 0x0000003000027c45 */ /* 0x008fc80008201000 */
[----:B------:R-:W2:Y:S01]  /*1190*/  F2I.U32.TRUNC.NTZ R3, R3 ;  /* 0x0000000300037305 */ /* 0x000ea2000020f000 */
[----:B----4-:R-:W-:-:S07]  /*11a0*/  FMUL R2, R2, UR4 ;  /* 0x0000000402027c20 */ /* 0x010fce0008400000 */
[----:B------:R-:W3:Y:S01]  /*11b0*/  F2I.U32.TRUNC.NTZ R2, R2 ;  /* 0x0000000200027305 */ /* 0x000ee2000020f000 */
[----:B--2---:R-:W-:Y:S02]  /*11c0*/  R2UR UR5, R3 ;  /* 0x00000000030572ca */ /* 0x004fe400000e0000 */
[----:B---3--:R-:W-:Y:S02]  /*11d0*/  R2UR UR4, R2 ;  /* 0x00000000020472ca */ /* 0x008fe400000e0000 */
[----:B------:R-:W-:-:S09]  /*11e0*/  PRMT R2, RZ, 0x7610, R2 ;  /* 0x00007610ff027816 */ /* 0x000fd20000000002 */
[----:B------:R-:W-:-:S04]  /*11f0*/  UIADD3 UR5, UPT, UPT, -UR5, URZ, URZ ;  /* 0x000000ff05057290 */ /* 0x000fc8000fffe1ff */
[----:B------:R-:W-:Y:S02]  /*1200*/  UIMAD UR5, UR6, UR5, UR49 ;  /* 0x00000005060572a4 */ /* 0x000fe4000f8e0231 */
[----:B------:R-:W-:-:S04]  /*1210*/  UIADD3 UR4, UPT, UPT, -UR4, URZ, URZ ;  /* 0x000000ff04047290 */ /* 0x000fc8000fffe1ff */
[----:B------:R-:W-:Y:S01]  /*1220*/  IMAD.U32 R29, RZ, RZ, UR5 ;  /* 0x00000005ff1d7e24 */ /* 0x000fe2000f8e00ff */
[----:B------:R-:W-:Y:S01]  /*1230*/  UIMAD UR61, UR61, UR4, UR48 ;  /* 0x000000043d3d72a4 */ /* 0x000fe2000f8e0230 */
[----:B-1----:R-:W-:Y:S11]  /*1240*/  BRA.U UP5, `(.L_x_18) ;  /* 0x0000000105287547 */ /* 0x002ff6000b800000 */
[----:B------:R-:W-:Y:S01]  /*1250*/  R2UR UR6, R29 ;  /* 0x000000001d0672ca */ /* 0x000fe200000e0000 */
[----:B------:R-:W-:-:S12]  /*1260*/  UISETP.NE.AND UP0, UPT, UR61, URZ, UPT ;  /* 0x000000ff3d00728c */ /* 0x000fd8000bf05270 */
[----:B------:R-:W-:-:S04]  /*1270*/  UISETP.EQ.OR UP0, UPT, UR6, URZ, !UP0 ;  /* 0x000000ff0600728c */ /* 0x000fc8000c702670 */
[----:B------:R-:W-:Y:S02]  /*1280*/  USEL UR5, URZ, 0x1, !UP0 ;  /* 0x00000001ff057887 */ /* 0x000fe4000c000000 */
[----:B------:R-:W-:-:S04]  /*1290*/  UISETP.NE.AND UP0, UPT, UR61, URZ, UPT ;  /* 0x000000ff3d00728c */ /* 0x000fc8000bf05270 */
[----:B------:R-:W-:Y:S02]  /*12a0*/  USEL UR4, URZ, 0x2, UP0 ;  /* 0x00000002ff047887 */ /* 0x000fe40008000000 */
[----:B------:R-:W-:-:S04]  /*12b0*/  UISETP.NE.AND UP0, UPT, UR6, 0x1, UPT ;  /* 0x000000010600788c */ /* 0x000fc8000bf05270 */
[----:B------:R-:W-:-:S04]  /*12c0*/  USEL UR4, UR4, 0x2, UP0 ;  /* 0x0000000204047887 */ /* 0x000fc80008000000 */
[----:B------:R-:W-:-:S06]  /*12d0*/  UIADD3 UR4, UPT, UPT, UR5, UR4, URZ ;  /* 0x0000000405047290 */ /* 0x000fcc000fffe0ff */
[----:B------:R-:W-:-:S07]  /*12e0*/  MOV R2, UR4 ;  /* 0x0000000400027c02 */ /* 0x000fce0008000f00 */
.L_x_18:
[----:B------:R-:W1:Y:S01]  /*12f0*/  S2UR UR36, SR_CTAID.Z ;  /* 0x00000000002479c3 */ /* 0x000e620000002700 */
[----:B------:R-:W-:-:S09]  /*1300*/  UISETP.GE.AND UP0, UPT, UR19, 0x1, UPT ;  /* 0x000000011300788c */ /* 0x000fd2000bf06270 */
[----:B------:R-:W-:Y:S05]  /*1310*/  BRA.U !UP0, `(.L_x_19) ;  /* 0x0000000108d07547 */ /* 0x000fea000b800000 */
[----:B------:R-:W2:Y:S01]  /*1320*/  LDCU UR20, c[0x0][0xb0c] ;  /* 0x00016180ff1477ac */ /* 0x000ea20008000800 */
[----:B------:R-:W3:Y:S01]  /*1330*/  LDCU.128 UR12, c[0x0][0xb10] ;  /* 0x00016200ff0c77ac */ /* 0x000ee20008000c00 */
[----:B------:R-:W4:Y:S01]  /*1340*/  LDCU UR6, c[0x0][0x370] ;  /* 0x00006e00ff0677ac */ /* 0x000f220008000800 */
[----:B------:R-:W1:Y:S01]  /*1350*/  LDCU UR7, c[0x0][0x374] ;  /* 0x00006e80ff0777ac */ /* 0x000e620008000800 */
[----:B------:R-:W1:Y:S01]  /*1360*/  LDCU UR21, c[0x0][0xb20] ;  /* 0x00016400ff1577ac */ /* 0x000e620008000800 */
[----:B--2---:R-:W-:Y:S02]  /*1370*/  UISETP.NE.AND UP0, UPT, UR20, 0x1, UPT ;  /* 0x000000011400788c */ /* 0x004fe4000bf05270 */
[----:B---3--:R-:W-:Y:S01]  /*1380*/  UIMAD.WIDE.U32 UR4, UR49, UR12, URZ ;  /* 0x0000000c310472a5 */ /* 0x008fe2000f8e00ff */
[----:B------:R-:W2:Y:S01]  /*1390*/  LDCU.64 UR8, c[0x0][0xb28] ;  /* 0x00016500ff0877ac */ /* 0x000ea20008000a00 */
[----:B----4-:R-:W-:Y:S02]  /*13a0*/  UIMAD.WIDE.U32 UR10, UR6, UR12, URZ ;  /* 0x0000000c060a72a5 */ /* 0x010fe4000f8e00ff */
[----:B------:R-:W-:-:S02]  /*13b0*/  USHF.R.U32.HI UR5, URZ, UR13, UR5 ;  /* 0x0000000dff057299 */ /* 0x000fc40008011605 */
[----:B------:R-:W-:Y:S02]  /*13c0*/  UISETP.NE.AND UP2, UPT, UR19, 0x1, UPT ;  /* 0x000000011300788c */ /* 0x000fe4000bf45270 */
[----:B------:R-:W-:Y:S01]  /*13d0*/  USEL UR5, UR49, UR5, !UP0 ;  /* 0x0000000531057287 */ /* 0x000fe2000c000000 */
[----:B------:R-:W-:Y:S01]  /*13e0*/  UMOV UR10, UR11 ;  /* 0x0000000b000a7c82 */ /* 0x000fe20008000000 */
[----:B------:R-:W-:Y:S02]  /*13f0*/  UIMAD.WIDE.U32 UR16, UR48, UR15, URZ ;  /* 0x0000000f301072a5 */ /* 0x000fe4000f8e00ff */
[----:B------:R-:W-:Y:S02]  /*1400*/  @UP0 USHF.R.U32.HI UR6, URZ, UR13, UR10 ;  /* 0x0000000dff060299 */ /* 0x000fe4000801160a */
[----:B------:R-:W-:Y:S02]  /*1410*/  UISETP.NE.AND UP0, UPT, UR14, 0x1, UPT ;  /* 0x000000010e00788c */ /* 0x000fe4000bf05270 */
[----:B-1----:R-:W-:-:S02]  /*1420*/  UIMAD.WIDE.U32 UR10, UR7, UR15, URZ ;  /* 0x0000000f070a72a5 */ /* 0x002fc4000f8e00ff */
[----:B--2---:R-:W-:Y:S01]  /*1430*/  UIMAD.WIDE.U32 UR12, UR6, UR8, URZ ;  /* 0x00000008060c72a5 */ /* 0x004fe2000f8e00ff */
[----:B------:R-:W-:Y:S02]  /*1440*/  UMOV UR4, UR17 ;  /* 0x0000001100047c82 */ /* 0x000fe40008000000 */
[----:B------:R-:W-:Y:S02]  /*1450*/  USHF.R.U32.HI UR4, URZ, UR21, UR4 ;  /* 0x00000015ff047299 */ /* 0x000fe40008011604 */
[----:B------:R-:W-:Y:S02]  /*1460*/  UMOV UR10, UR11 ;  /* 0x0000000b000a7c82 */ /* 0x000fe40008000000 */
[----:B------:R-:W-:Y:S01]  /*1470*/  UMOV UR12, UR13 ;  /* 0x0000000d000c7c82 */ /* 0x000fe20008000000 */
[----:B------:R-:W-:Y:S02]  /*1480*/  @UP0 USHF.R.U32.HI UR7, URZ, UR21, UR10 ;  /* 0x00000015ff070299 */ /* 0x000fe4000801160a */
[----:B------:R-:W-:-:S02]  /*1490*/  USEL UR4, UR48, UR4, !UP0 ;  /* 0x0000000430047287 */ /* 0x000fc4000c000000 */
[----:B------:R-:W-:Y:S02]  /*14a0*/  UIMAD.WIDE.U32 UR10, UR7, UR8, URZ ;  /* 0x00000008070a72a5 */ /* 0x000fe4000f8e00ff */
[----:B------:R-:W-:Y:S02]  /*14b0*/  @UP2 USHF.R.U32.HI UR6, URZ, UR9, UR12 ;  /* 0x00000009ff062299 */ /* 0x000fe4000801160c */
[----:B------:R-:W-:-:S03]  /*14c0*/  UIMAD.WIDE.U32 UR12, UR4, UR8, URZ ;  /* 0x00000008040c72a5 */ /* 0x000fc6000f8e00ff */
[----:B------:R-:W-:Y:S02]  /*14d0*/  UMOV UR10, UR11 ;  /* 0x0000000b000a7c82 */ /* 0x000fe40008000000 */
[----:B------:R-:W-:Y:S02]  /*14e0*/  @UP2 USHF.R.U32.HI UR7, URZ, UR9, UR10 ;  /* 0x00000009ff072299 */ /* 0x000fe4000801160a */
[----:B------:R-:W-:Y:S02]  /*14f0*/  UIMAD UR10, UR6, UR19, URZ ;  /* 0x00000013060a72a4 */ /* 0x000fe4000f8e02ff */
[----:B------:R-:W-:-:S04]  /*1500*/  UIMAD UR7, UR7, UR19, URZ ;  /* 0x00000013070772a4 */ /* 0x000fc8000f8e02ff */
[----:B------:R-:W-:-:S03]  /*1510*/  UISETP.GE.AND UP0, UPT, UR4, UR7, UPT ;  /* 0x000000070400728c */ /* 0x000fc6000bf06270 */
[----:B------:R-:W-:Y:S01]  /*1520*/  UMOV UR7, UR13 ;  /* 0x0000000d00077c82 */ /* 0x000fe20008000000 */
[----:B------:R-:W-:Y:S02]  /*1530*/  UISETP.GE.OR UP0, UPT, UR5, UR10, UP0 ;  /* 0x0000000a0500728c */ /* 0x000fe40008706670 */
[----:B------:R-:W-:Y:S02]  /*1540*/  UIMAD.WIDE.U32 UR10, UR5, UR8, URZ ;  /* 0x00000008050a72a5 */ /* 0x000fe4000f8e00ff */
[----:B------:R-:W-:Y:S02]  /*1550*/  USHF.R.U32.HI UR7, URZ, UR9, UR7 ;  /* 0x00000009ff077299 */ /* 0x000fe40008011607 */
[----:B------:R-:W-:Y:S02]  /*1560*/  UIADD3 UR10, UPT, UPT, -UR4, URZ, URZ ;  /* 0x000000ff040a7290 */ /* 0x000fe4000fffe1ff */
[----:B------:R-:W-:Y:S02]  /*1570*/  USEL UR7, UR4, UR7, !UP2 ;  /* 0x0000000704077287 */ /* 0x000fe4000d000000 */
[----:B------:R-:W-:Y:S01]  /*1580*/  UIMAD UR10, UR14, UR10, UR48 ;  /* 0x0000000a0e0a72a4 */ /* 0x000fe2000f8e0230 */
[----:B------:R-:W-:Y:S01]  /*1590*/  @!UP0 UMOV UR8, UR11 ;  /* 0x0000000b00088c82 */ /* 0x000fe20008000000 */
[----:B------:R-:W-:-:S02]  /*15a0*/  UIADD3 UR11, UPT, UPT, -UR5, URZ, URZ ;  /* 0x000000ff050b7290 */ /* 0x000fc4000fffe1ff */
[----:B------:R-:W-:Y:S02]  /*15b0*/  @!UP0 USHF.R.U32.HI UR8, URZ, UR9, UR8 ;  /* 0x00000009ff088299 */ /* 0x000fe40008011608 */
[----:B------:R-:W-:Y:S02]  /*15c0*/  UIADD3 UR9, UPT, UPT, -UR7, URZ, URZ ;  /* 0x000000ff07097290 */ /* 0x000fe4000fffe1ff */
[----:B------:R-:W-:Y:S02]  /*15d0*/  @!UP0 USEL UR8, UR5, UR8, !UP2 ;  /* 0x0000000805088287 */ /* 0x000fe4000d000000 */
[----:B------:R-:W-:Y:S02]  /*15e0*/  UIMAD UR9, UR19, UR9, UR4 ;  /* 0x00000009130972a4 */ /* 0x000fe4000f8e0204 */
[----:B------:R-:W-:Y:S02]  /*15f0*/  @!UP0 UIADD3 UR7, UPT, UPT, UR7, -UR8, URZ ;  /* 0x8000000807078290 */ /* 0x000fe4000fffe0ff */
[----:B------:R-:W-:-:S02]  /*1600*/  @!UP0 UIMAD UR6, UR9, UR6, UR8 ;  /* 0x00000006090682a4 */ /* 0x000fc4000f8e0208 */
[----:B------:R-:W-:Y:S02]  /*1610*/  @!UP0 UIMAD UR4, UR7, UR19, UR5 ;  /* 0x00000013070482a4 */ /* 0x000fe4000f8e0205 */
[----:B------:R-:W-:Y:S02]  /*1620*/  UIMAD UR49, UR20, UR11, UR49 ;  /* 0x0000000b143172a4 */ /* 0x000fe4000f8e0231 */
[----:B------:R-:W-:Y:S01]  /*1630*/  UIMAD UR48, UR4, UR14, UR10 ;  /* 0x0000000e043072a4 */ /* 0x000fe2000f8e020a */
[----:B------:R-:W-:Y:S02]  /*1640*/  @!UP0 UMOV UR5, UR6 ;  /* 0x0000000600058c82 */ /* 0x000fe40008000000 */
[----:B------:R-:W-:-:S12]  /*1650*/  UIMAD UR49, UR5, UR20, UR49 ;  /* 0x00000014053172a4 */ /* 0x000fd8000f8e0231 */
.L_x_19:
[----:B------:R-:W-:-:S09]  /*1660*/  UISETP.NE.AND UP0, UPT, UR22, 0x1, UPT ;  /* 0x000000011600788c */ /* 0x000fd2000bf05270 */
[----:B------:R-:W-:Y:S05]  /*1670*/  BRA.U UP0, `(.L_x_20) ;  /* 0x0000000100407547 */ /* 0x000fea000b800000 */
[----:B------:R-:W2:Y:S01]  /*1680*/  LDCU.128 UR8, c[0x0][0xb10] ;  /* 0x00016200ff0877ac */ /* 0x000ea20008000c00 */
[----:B------:R-:W3:Y:S01]  /*1690*/  LDCU UR12, c[0x0][0xb0c] ;  /* 0x00016180ff0c77ac */ /* 0x000ee20008000800 */
[----:B------:R-:W4:Y:S01]  /*16a0*/  LDCU UR13, c[0x0][0xb20] ;  /* 0x00016400ff0d77ac */ /* 0x000f220008000800 */
[----:B--2---:R-:W-:Y:S02]  /*16b0*/  UIMAD.WIDE.U32 UR4, UR49, UR8, URZ ;  /* 0x00000008310472a5 */ /* 0x004fe4000f8e00ff */
[----:B------:R-:W-:Y:S02]  /*16c0*/  UIMAD.WIDE.U32 UR6, UR48, UR11, URZ ;  /* 0x0000000b300672a5 */ /* 0x000fe4000f8e00ff */
[----:B---3--:R-:W-:Y:S02]  /*16d0*/  UISETP.NE.AND UP0, UPT, UR12, 0x1, UPT ;  /* 0x000000010c00788c */ /* 0x008fe4000bf05270 */
[----:B------:R-:W-:-:S03]  /*16e0*/  USHF.R.U32.HI UR5, URZ, UR9, UR5 ;  /* 0x00000009ff057299 */ /* 0x000fc60008011605 */
[----:B------:R-:W-:Y:S01]  /*16f0*/  UMOV UR4, UR7 ;  /* 0x0000000700047c82 */ /* 0x000fe20008000000 */
[----:B------:R-:W-:Y:S02]  /*1700*/  USEL UR5, UR49, UR5, !UP0 ;  /* 0x0000000531057287 */ /* 0x000fe4000c000000 */
[----:B------:R-:W-:Y:S02]  /*1710*/  UISETP.NE.AND UP0, UPT, UR10, 0x1, UPT ;  /* 0x000000010a00788c */ /* 0x000fe4000bf05270 */
[----:B----4-:R-:W-:-:S04]  /*1720*/  USHF.R.U32.HI UR4, URZ, UR13, UR4 ;  /* 0x0000000dff047299 */ /* 0x010fc80008011604 */
[----:B------:R-:W-:-:S04]  /*1730*/  USEL UR4, UR48, UR4, !UP0 ;  /* 0x0000000430047287 */ /* 0x000fc8000c000000 */
[----:B------:R-:W-:Y:S02]  /*1740*/  UIADD3 UR6, UPT, UPT, UR5, -UR4, URZ ;  /* 0x8000000405067290 */ /* 0x000fe4000fffe0ff */
[----:B------:R-:W-:Y:S02]  /*1750*/  UIADD3 UR4, UPT, UPT, -UR5, UR4, URZ ;  /* 0x0000000405047290 */ /* 0x000fe4000fffe1ff */
[----:B------:R-:W-:Y:S02]  /*1760*/  UIMAD UR48, UR6, UR10, UR48 ;  /* 0x0000000a063072a4 */ /* 0x000fe4000f8e0230 */
[----:B------:R-:W-:-:S12]  /*1770*/  UIMAD UR49, UR4, UR12, UR49 ;  /* 0x0000000c043172a4 */ /* 0x000fd8000f8e0231 */
.L_x_20:
[----:B------:R-:W-:Y:S01]  /*1780*/  UISETP.NE.AND UP0, UPT, UR18, 0x2, UPT ;  /* 0x000000021200788c */ /* 0x000fe2000bf05270 */
[----:B------:R-:W-:Y:S09]  /*1790*/  BRA.U !UP6, `(.L_x_21) ;  /* 0x000000010e0c7547 */ /* 0x000ff2000b800000 */
[----:B------:R-:W-:Y:S01]  /*17a0*/  UCGABAR_WAIT ;  /* 0x0000000000007dc7 */ /* 0x000fe20008000000 */
[----:B------:R-:W-:Y:S01]  /*17b0*/  CCTL.IVALL ;  /* 0x00000000ff00798f */ /* 0x000fe20002000000 */
[----:B------:R-:W-:Y:S05]  /*17c0*/  BRA `(.L_x_22) ;  /* 0x0000000000047947 */ /* 0x000fea0003800000 */
.L_x_21:
[----:B------:R-:W-:Y:S06]  /*17d0*/  BAR.SYNC.DEFER_BLOCKING 0x0 ;  /* 0x0000000000007b1d */ /* 0x000fec0000010000 */
.L_x_22:
[----:B------:R-:W-:Y:S05]  /*17e0*/  BRA.U UP0, `(.L_x_23) ;  /* 0x0000001d004c7547 */ /* 0x000fea000b800000 */
[----:B------:R-:W2:Y:S01]  /*17f0*/  LDCU UR6, c[0x0][0x38c] ;  /* 0x00007180ff0677ac */ /* 0x000ea20008000800 */
[----:B------:R-:W-:Y:S01]  /*1800*/  PLOP3.LUT P1, PT, PT, PT, UP3, 0x80, 0x8 ;  /* 0x000000000008781c */ /* 0x000fe20003f2f038 */
[----:B------:R-:W-:Y:S01]  /*1810*/  IMAD.MOV.U32 R12, RZ, RZ, 0x1 ;  /* 0x00000001ff0c7424 */ /* 0x000fe200078e00ff */
[----:B------:R-:W-:Y:S01]  /*1820*/  ISETP.EQ.OR P2, PT, R0, RZ, P3 ;  /* 0x000000ff0000720c */ /* 0x000fe20001f42670 */
[----:B------:R-:W-:Y:S01]  /*1830*/  UISETP.NE.AND UP1, UPT, UR18, URZ, UPT ;  /* 0x000000ff1200728c */ /* 0x000fe2000bf25270 */
[----:B------:R-:W-:Y:S01]  /*1840*/  PLOP3.LUT P1, PT, P1, PT, PT, 0x8, 0x80 ;  /* 0x000000000080781c */ /* 0x000fe20000f2e170 */
[----:B------:R-:W-:Y:S01]  /*1850*/  USEL UR24, URZ, 0x1, UP4 ;  /* 0x00000001ff187887 */ /* 0x000fe2000a000000 */
[----:B------:R-:W-:Y:S01]  /*1860*/  CS2R R10, SRZ ;  /* 0x00000000000a7805 */ /* 0x000fe2000001ff00 */
[----:B------:R-:W-:Y:S01]  /*1870*/  IMAD.MOV.U32 R9, RZ, RZ, RZ ;  /* 0x000000ffff097224 */ /* 0x000fe200078e00ff */
[----:B------:R-:W3:Y:S01]  /*1880*/  LDCU UR39, c[0x0][0x370] ;  /* 0x00006e00ff2777ac */ /* 0x000ee20008000800 */
[----:B------:R-:W-:Y:S01]  /*1890*/  IMAD.MOV.U32 R8, RZ, RZ, 0x1 ;  /* 0x00000001ff087424 */ /* 0x000fe200078e00ff */
[----:B------:R-:W4:Y:S01]  /*18a0*/  LDCU.64 UR28, c[0x0][0x348] ;  /* 0x00006900ff1c77ac */ /* 0x000f220008000a00 */
[----:B------:R-:W-:-:S02]  /*18b0*/  USHF.R.U32.HI UR44, URZ, 0x7, UR25 ;  /* 0x00000007ff2c7899 */ /* 0x000fc40008011619 */
[----:B--2---:R-:W-:Y:S02]  /*18c0*/  UIADD3 UR5, UPT, UPT, UR6, 0x7f, URZ ;  /* 0x0000007f06057890 */ /* 0x004fe4000fffe0ff */
[----:B------:R-:W-:Y:S02]  /*18d0*/  UIADD3 UR45, UPT, UPT, UR6, 0xfe, URZ ;  /* 0x000000fe062d7890 */ /* 0x000fe4000fffe0ff */
[----:B------:R-:W-:Y:S01]  /*18e0*/  USHF.R.S32.HI UR4, URZ, 0x1f, UR5 ;  /* 0x0000001fff047899 */ /* 0x000fe20008011405 */
[----:B------:R-:W2:Y:S03]  /*18f0*/  LDCU UR38, c[0x0][0x374] ;  /* 0x00006e80ff2677ac */ /* 0x000ea60008000800 */
[----:B------:R-:W-:Y:S02]  /*1900*/  ULEA.HI UR4, UR4, UR5, URZ, 0x7 ;  /* 0x0000000504047291 */ /* 0x000fe4000f8f38ff */
[----:B------:R-:W-:-:S02]  /*1910*/  USEL UR24, UR24, 0x2, UP1 ;  /* 0x0000000218187887 */ /* 0x000fc40008800000 */
[----:B------:R-:W-:Y:S02]  /*1920*/  USHF.R.S32.HI UR42, URZ, 0x7, UR4 ;  /* 0x00000007ff2a7899 */ /* 0x000fe40008011404 */
[----:B------:R-:W-:Y:S02]  /*1930*/  UIADD3 UR4, UPT, UPT, UR6, -0x1, URZ ;  /* 0xffffffff06047890 */ /* 0x000fe4000fffe0ff */
[----:B------:R-:W-:Y:S02]  /*1940*/  UISETP.LT.U32.AND UP0, UPT, UR42, 0x16, UPT ;  /* 0x000000162a00788c */ /* 0x000fe4000bf01070 */
[----:B------:R-:W-:Y:S02]  /*1950*/  UISETP.GE.U32.AND UP2, UPT, UR4, -0xff, UPT ;  /* 0xffffff010400788c */ /* 0x000fe4000bf46070 */
[----:B------:R-:W-:Y:S01]  /*1960*/  USEL UR40, UR42, 0x16, UP0 ;  /* 0x000000162a287887 */ /* 0x000fe20008000000 */
[----:B------:R-:W-:-:S03]  /*1970*/  UMOV UR5, URZ ;  /* 0x000000ff00057c82 */ /* 0x000fc60008000000 */
[----:B------:R-:W-:Y:S02]  /*1980*/  UIADD3 UR21, UPT, UPT, UR40, -0x1, URZ ;  /* 0xffffffff28157890 */ /* 0x000fe4000fffe0ff */
[----:B------:R-:W-:-:S03]  /*1990*/  UIADD3 UR43, UPT, UPT, UR42, -UR40, URZ ;  /* 0x800000282a2b7290 */ /* 0x000fc6000fffe0ff */
[----:B------:R-:W-:-:S04]  /*19a0*/  @UP2 UIADD3 UR21, UPT, UPT, UR40, URZ, URZ ;  /* 0x000000ff28152290 */ /* 0x000fc8000fffe0ff */
[----:B--234-:R-:W-:-:S12]  /*19b0*/  UIADD3 UR21, UPT, UPT, UR21, 0x1, URZ ;  /* 0x0000000115157890 */ /* 0x01cfd8000fffe0ff */
.L_x_43:
[----:B------:R-:W-:Y:S01]  /*19c0*/  UISETP.NE.AND UP0, UPT, UR51, URZ, UPT ;  /* 0x000000ff3300728c */ /* 0x000fe2000bf05270 */
[----:B------:R-:W2:Y:S08]  /*19d0*/  S2UR UR51, SR_CgaCtaId ;  /* 0x00000000003379c3 */ /* 0x000eb00000008800 */
[----:B-1----:R-:W-:Y:S05]  /*19e0*/  BRA.U UP0, `(.L_x_24) ;  /* 0x0000000100347547 */ /* 0x002fea000b800000 */
[----:B------:R-:W3:Y:S01]  /*19f0*/  S2R R0, SR_CgaCtaId ;  /* 0x0000000000007919 */ /* 0x000ee20000008800 */
[----:B------:R-:W-:Y:S02]  /*1a00*/  MOV R3, 0x400 ;  /* 0x0000040000037802 */ /* 0x000fe40000000f00 */
[----:B------:R-:W-:Y:S02]  /*1a10*/  SHF.L.U32 R2, R8, 0x1f, RZ ;  /* 0x0000001f08027819 */ /* 0x000fe400000006ff */
[----:B---3--:R-:W-:-:S05]  /*1a20*/  LEA R0, R0, R3, 0x18 ;  /* 0x0000000300007211 */ /* 0x008fca00078ec0ff */
[----:B------:R-:W-:-:S04]  /*1a30*/  IMAD R3, R9, 0x8, R0 ;  /* 0x0000000809037824 */ /* 0x000fc800078e0200 */
[----:B------:R-:W3:Y:S02]  /*1a40*/  SYNCS.PHASECHK.TRANS64.TRYWAIT P0, [R3+URZ+0x1f0], R2 ;  /* 0x0001f002030075a7 */ /* 0x000ee400080011ff */
[----:B---3--:R-:W-:Y:S05]  /*1a50*/  @!P0 BRA `(.L_x_25) ;  /* 0x0000005000488947 */ /* 0x008fea0003800000 */
.L_x_116:
[----:B------:R-:W-:Y:S01]  /*1a60*/  VIADD R9, R9, 0x1 ;  /* 0x0000000109097836 */ /* 0x000fe20000000000 */
[----:B------:R3:W-:Y:S04]  /*1a70*/  SYNCS.ARRIVE.TRANS64.A1T0 RZ, [R3+URZ+0x1e0], RZ ;  /* 0x0001e0ff03ff79a7 */ /* 0x0007e800081000ff */
[----:B------:R-:W-:-:S04]  /*1a80*/  ISETP.NE.AND P0, PT, R9, 0x2, PT ;  /* 0x000000020900780c */ /* 0x000fc80003f05270 */
[----:B------:R-:W-:Y:S02]  /*1a90*/  SEL R9, R9, RZ, P0 ;  /* 0x000000ff09097207 */ /* 0x000fe40000000000 */
[----:B---3--:R-:W-:-:S04]  /*1aa0*/  SEL R3, RZ, 0x1, P0 ;  /* 0x00000001ff037807 */ /* 0x008fc80000000000 */
[----:B------:R-:W-:-:S07]  /*1ab0*/  LOP3.LUT R8, R8, R3, RZ, 0x3c, !PT ;  /* 0x0000000308087212 */ /* 0x000fce00078e3cff */
.L_x_24:
[----:B------:R-:W-:Y:S01]  /*1ac0*/  UMOV UR6, 0x400 ;  /* 0x0000040000067882 */ /* 0x000fe20000000000 */
[----:B------:R-:W-:Y:S01]  /*1ad0*/  SHF.L.U32 R0, R12, 0x1f, RZ ;  /* 0x0000001f0c007819 */ /* 0x000fe200000006ff */
[----:B--2---:R-:W-:Y:S02]  /*1ae0*/  ULEA UR6, UR51, UR6, 0x18 ;  /* 0x0000000633067291 */ /* 0x004fe4000f8ec0ff */
[----:B------:R-:W-:Y:S02]  /*1af0*/  UISETP.GE.U32.AND UP0, UPT, UR45, 0xff, UPT ;  /* 0x000000ff2d00788c */ /* 0x000fe4000bf06070 */
[----:B------:R-:W-:Y:S02]  /*1b00*/  ULEA UR4, UR5, UR6, 0x3 ;  /* 0x0000000605047291 */ /* 0x000fe4000f8e18ff */
[----:B------:R-:W-:Y:S02]  /*1b10*/  USHF.L.U32 UR35, UR49, 0x6, URZ ;  /* 0x0000000631237899 */ /* 0x000fe400080006ff */
[----:B------:R-:W-:Y:S01]  /*1b20*/  ULEA UR11, UR48, UR44, 0x4 ;  /* 0x0000002c300b7291 */ /* 0x000fe2000f8e20ff */
[----:B------:R-:W-:-:S04]  /*1b30*/  UMOV UR13, URZ ;  /* 0x000000ff000d7c82 */ /* 0x000fc80008000000 */
[----:B------:R2:W3:Y:S01]  /*1b40*/  SYNCS.PHASECHK.TRANS64.TRYWAIT P0, [UR4+0xb0], R0 ;  /* 0x0000b000ff0075a7 */ /* 0x0004e20008001104 */
[----:B------:R-:W-:Y:S06]  /*1b50*/  BRA.U !UP0, `(.L_x_26) ;  /* 0x0000000108bc7547 */ /* 0x000fec000b800000 */
[----:B------:R-:W-:Y:S01]  /*1b60*/  UMOV UR7, URZ ;  /* 0x000000ff00077c82 */ /* 0x000fe20008000000 */
[----:B------:R-:W-:-:S05]  /*1b70*/  UMOV UR4, UR5 ;  /* 0x0000000500047c82 */ /* 0x000fca0008000000 */
.L_x_32:
[----:B------:R-:W-:Y:S01]  /*1b80*/  ULEA UR33, UR4, UR6, 0x3 ;  /* 0x0000000604217291 */ /* 0x000fe2000f8e18ff */
[----:B---3--:R-:W-:Y:S01]  /*1b90*/  @!P3 MOV R2, 0x2800 ;  /* 0x000028000002b802 */ /* 0x008fe20000000f00 */
[----:B-1-34-:R-:W-:Y:S10]  /*1ba0*/  @P0 BRA `(.L_x_27) ;  /* 0x00000000000c0947 */ /* 0x01aff40003800000 */
[----:B------:R-:W-:-:S04]  /*1bb0*/  SHF.L.U32 R3, R12, 0x1f, RZ ;  /* 0x0000001f0c037819 */ /* 0x000fc800000006ff */
[----:B------:R-:W3:Y:S02]  /*1bc0*/  SYNCS.PHASECHK.TRANS64.TRYWAIT P0, [UR33+0xb0], R3 ;  /* 0x0000b003ff0075a7 */ /* 0x000ee40008001121 */
[----:B---3--:R-:W-:Y:S05]  /*1bd0*/  @!P0 BRA `(.L_x_28) ;  /* 0x0000004c00fc8947 */ /* 0x008fea0003800000 */
.L_x_27:
[----:B------:R3:W-:Y:S01]  /*1be0*/  @!P3 SYNCS.ARRIVE.TRANS64 RZ, [UR33], R2 ;  /* 0x00000002ffffb9a7 */ /* 0x0007e20008000021 */
[----:B------:R-:W-:-:S04]  /*1bf0*/  ULOP3.LUT UR5, UR24, 0x2, URZ, 0xfc, !UPT ;  /* 0x0000000218057892 */ /* 0x000fc8000f8efcff */
[----:B------:R-:W-:-:S09]  /*1c00*/  UISETP.NE.AND UP0, UPT, UR5, 0x2, UPT ;  /* 0x000000020500788c */ /* 0x000fd2000bf05270 */
[----:B------:R-:W-:Y:S05]  /*1c10*/  BRA.U UP0, `(.L_x_29) ;  /* 0x0000000100047547 */ /* 0x000fea000b800000 */
[----:B-1----:R-:W-:Y:S05]  /*1c20*/  BPT.TRAP 0x1 ;  /* 0x000000040000795c */ /* 0x002fea0000300000 */
.L_x_29:
[----:B------:R-:W-:Y:S04]  /*1c30*/  BSSY.RECONVERGENT B0, `(.L_x_30) ;  /* 0x0000003000007945 */ /* 0x000fe80003800200 */
[----:B------:R-:W-:Y:S05]  /*1c40*/  @P2 BRA `(.L_x_31) ;  /* 0x0000000000042947 */ /* 0x000fea0003800000 */
[----:B-1----:R-:W-:Y:S05]  /*1c50*/  BPT.TRAP 0x1 ;  /* 0x000000040000795c */ /* 0x002fea0000300000 */
.L_x_31:
[----:B-1----:R-:W-:Y:S05]  /*1c60*/  BSYNC.RECONVERGENT B0 ;  /* 0x0000000000007941 */ /* 0x002fea0003800200 */
.L_x_30:
[----:B------:R-:W-:Y:S02]  /*1c70*/  UIADD3 UR5, UPT, UPT, UR4, 0x1, URZ ;  /* 0x0000000104057890 */ /* 0x000fe4000fffe0ff */
[----:B------:R-:W-:Y:S02]  /*1c80*/  USHF.L.U32 UR34, UR7, 0x7, URZ ;  /* 0x0000000707227899 */ /* 0x000fe400080006ff */
[----:B------:R-:W-:Y:S02]  /*1c90*/  UISETP.NE.AND UP0, UPT, UR5, 0x16, UPT ;  /* 0x000000160500788c */ /* 0x000fe4000bf05270 */
[----:B------:R-:W-:Y:S02]  /*1ca0*/  UIADD3 UR7, UPT, UPT, UR7, 0x1, URZ ;  /* 0x0000000107077890 */ /* 0x000fe4000fffe0ff */
[----:B------:R-:W-:Y:S02]  /*1cb0*/  USEL UR9, URZ, 0x1, UP0 ;  /* 0x00000001ff097887 */ /* 0x000fe40008000000 */
[----:B------:R-:W-:-:S02]  /*1cc0*/  USEL UR5, UR5, URZ, UP0 ;  /* 0x000000ff05057287 */ /* 0x000fc40008000000 */
[----:B------:R-:W-:Y:S02]  /*1cd0*/  UIADD3 UR14, UP0, UPT, UR28, 0x180, URZ ;  /* 0x000001801c0e7890 */ /* 0x000fe4000ff1e0ff */
[----:B------:R-:W-:Y:S01]  /*1ce0*/  ULEA UR8, UR5, UR6, 0x3 ;  /* 0x0000000605087291 */ /* 0x000fe2000f8e18ff */
[----:B------:R-:W-:Y:S01]  /*1cf0*/  LOP3.LUT R12, R12, UR9, RZ, 0x3c, !PT ;  /* 0x000000090c0c7c12 */ /* 0x000fe2000f8e3cff */
[----:B------:R-:W-:Y:S02]  /*1d00*/  ULEA UR32, UR4, UR6, 0xd ;  /* 0x0000000604207291 */ /* 0x000fe4000f8e68ff */
[----:B------:R-:W-:Y:S01]  /*1d10*/  UIADD3 UR16, UP1, UPT, UR28, 0x80, URZ ;  /* 0x000000801c107890 */ /* 0x000fe2000ff3e0ff */
[----:B--2---:R-:W-:Y:S01]  /*1d20*/  SHF.L.U32 R0, R12, 0x1f, RZ ;  /* 0x0000001f0c007819 */ /* 0x004fe200000006ff */
[----:B------:R-:W-:Y:S02]  /*1d30*/  UIADD3.X UR15, UPT, UPT, URZ, UR29, URZ, UP0, !UPT ;  /* 0x0000001dff0f7290 */ /* 0x000fe400087fe4ff */
[----:B------:R-:W-:Y:S01]  /*1d40*/  UISETP.NE.AND UP0, UPT, UR7, UR21, UPT ;  /* 0x000000150700728c */ /* 0x000fe2000bf05270 */
[----:B------:R4:W1:Y:S01]  /*1d50*/  SYNCS.PHASECHK.TRANS64.TRYWAIT P0, [UR8+0xb0], R0 ;  /* 0x0000b000ff0075a7 */ /* 0x0008620008001108 */
[----:B------:R-:W-:-:S02]  /*1d60*/  ULEA UR8, UR4, UR25, 0xb ;  /* 0x0000001904087291 */ /* 0x000fc4000f8e58ff */
[----:B------:R-:W-:Y:S02]  /*1d70*/  UIADD3.X UR17, UPT, UPT, URZ, UR29, URZ, UP1, !UPT ;  /* 0x0000001dff117290 */ /* 0x000fe40008ffe4ff */
[----:B------:R-:W-:Y:S02]  /*1d80*/  UIADD3 UR32, UPT, UPT, UR32, 0xb00, URZ ;  /* 0x00000b0020207890 */ /* 0x000fe4000fffe0ff */
[----:B------:R-:W-:Y:S01]  /*1d90*/  UIADD3 UR8, UPT, UPT, UR6, 0x2cb00, UR8 ;  /* 0x0002cb0006087890 */ /* 0x000fe2000fffe008 */
[----:B------:R-:W-:Y:S01]  /*1da0*/  UMOV UR18, 0x0 ;  /* 0x0000000000127882 */ /* 0x000fe20000000000 */
[----:B------:R-:W-:Y:S01]  /*1db0*/  UMOV UR19, 0x10000000 ;  /* 0x1000000000137882 */ /* 0x000fe20000000000 */
[----:B------:R-:W-:Y:S01]  /*1dc0*/  UMOV UR4, 0x30000 ;  /* 0x0003000000047882 */ /* 0x000fe20000000000 */
[----:B------:R-:W-:Y:S01]  /*1dd0*/  UMOV UR12, UR36 ;  /* 0x00000024000c7c82 */ /* 0x000fe20008000000 */
[----:B------:R-:W-:Y:S01]  /*1de0*/  UMOV UR9, UR33 ;  /* 0x0000002100097c82 */ /* 0x000fe20008000000 */
[----:B------:R-:W-:Y:S01]  /*1df0*/  UMOV UR10, UR34 ;  /* 0x00000022000a7c82 */ /* 0x000fe20008000000 */
[----:B------:R-:W-:Y:S01]  /*1e00*/  UTMALDG.3D [UR32], [UR16], desc[UR18] ;  /* 0x00001220100075b4 */ /* 0x000fe20008011000 */
[----:B------:R-:W-:Y:S01]  /*1e10*/  UMOV UR13, UR21 ;  /* 0x00000015000d7c82 */ /* 0x000fe20008000000 */
[----:B------:R2:W-:Y:S02]  /*1e20*/  UTMALDG.3D.MULTICAST [UR8], [UR14], UR4, desc[UR18] ;  /* 0x000012080e0073b4 */ /* 0x0005e40008011804 */
[----:B--2---:R-:W-:Y:S01]  /*1e30*/  UMOV UR4, UR5 ;  /* 0x0000000500047c82 */ /* 0x004fe20008000000 */
[----:B------:R-:W-:Y:S05]  /*1e40*/  BRA.U UP0, `(.L_x_32) ;  /* 0xfffffffd004c7547 */ /* 0x000fea000b83ffff */
.L_x_26:
[----:B------:R-:W-:Y:S01]  /*1e50*/  ULEA UR4, UR5, UR6, 0x3 ;  /* 0x0000000605047291 */ /* 0x000fe2000f8e18ff */
[----:B--2-4-:R-:W-:Y:S01]  /*1e60*/  SHF.L.U32 R0, R12, 0x1f, RZ ;  /* 0x0000001f0c007819 */ /* 0x014fe200000006ff */
[----:B------:R-:W-:Y:S01]  /*1e70*/  @!P1 SYNCS.ARRIVE.TRANS64.A1T0 RZ, [UR6+0x178], RZ ;  /* 0x000178ffffff99a7 */ /* 0x000fe20008100006 */
[----:B------:R-:W-:-:S06]  /*1e80*/  UISETP.GT.AND UP0, UPT, UR42, UR40, UPT ;  /* 0x000000282a00728c */ /* 0x000fcc000bf04270 */
[----:B-1-3--:R1:W2:Y:S03]  /*1e90*/  SYNCS.PHASECHK.TRANS64.TRYWAIT P0, [UR4+0xb0], R0 ;  /* 0x0000b000ff0075a7 */ /* 0x00a2a60008001104 */
[----:B------:R-:W-:Y:S05]  /*1ea0*/  BRA.U !UP0, `(.L_x_33) ;  /* 0x0000000108c07547 */ /* 0x000fea000b800000 */
[----:B------:R-:W-:Y:S01]  /*1eb0*/  UIADD3 UR26, UPT, UPT, UR43, UR13, URZ ;  /* 0x0000000d2b1a7290 */ /* 0x000fe2000fffe0ff */
[----:B------:R-:W-:-:S11]  /*1ec0*/  UMOV UR4, UR5 ;  /* 0x0000000500047c82 */ /* 0x000fd60008000000 */
.L_x_39:
[----:B------:R-:W-:Y:S01]  /*1ed0*/  ULEA UR17, UR4, UR6, 0x3 ;  /* 0x0000000604117291 */ /* 0x000fe2000f8e18ff */
[----:B--2---:R-:W-:Y:S01]  /*1ee0*/  @!P3 MOV R2, 0x2800 ;  /* 0x000028000002b802 */ /* 0x004fe20000000f00 */
[----:B--234-:R-:W-:Y:S10]  /*1ef0*/  @P0 BRA `(.L_x_34) ;  /* 0x00000000000c0947 */ /* 0x01cff40003800000 */
[----:B------:R-:W-:-:S04]  /*1f00*/  SHF.L.U32 R3, R12, 0x1f, RZ ;  /* 0x0000001f0c037819 */ /* 0x000fc800000006ff */
[----:B------:R-:W2:Y:S02]  /*1f10*/  SYNCS.PHASECHK.TRANS64.TRYWAIT P0, [UR17+0xb0], R3 ;  /* 0x0000b003ff0075a7 */ /* 0x000ea40008001111 */
[----:B--2---:R-:W-:Y:S05]  /*1f20*/  @!P0 BRA `(.L_x_35) ;  /* 0x0000004c00408947 */ /* 0x004fea0003800000 */
.L_x_34:
[----:B------:R2:W-:Y:S01]  /*1f30*/  @!P3 SYNCS.ARRIVE.TRANS64 RZ, [UR17], R2 ;  /* 0x00000002ffffb9a7 */ /* 0x0005e20008000011 */
[----:B------:R-:W-:-:S04]  /*1f40*/  ULOP3.LUT UR5, UR24, 0x2, URZ, 0xfc, !UPT ;  /* 0x0000000218057892 */ /* 0x000fc8000f8efcff */
[----:B------:R-:W-:-:S09]  /*1f50*/  UISETP.NE.AND UP0, UPT, UR5, 0x2, UPT ;  /* 0x000000020500788c */ /* 0x000fd2000bf05270 */
[----:B------:R-:W-:Y:S05]  /*1f60*/  BRA.U UP0, `(.L_x_36) ;  /* 0x0000000100047547 */ /* 0x000fea000b800000 */
[----:B------:R-:W-:Y:S05]  /*1f70*/  BPT.TRAP 0x1 ;  /* 0x000000040000795c */ /* 0x000fea0000300000 */
.L_x_36:
[----:B------:R-:W-:Y:S04]  /*1f80*/  BSSY.RECONVERGENT B0, `(.L_x_37) ;  /* 0x0000003000007945 */ /* 0x000fe80003800200 */
[----:B------:R-:W-:Y:S05]  /*1f90*/  @P2 BRA `(.L_x_38) ;  /* 0x0000000000042947 */ /* 0x000fea0003800000 */
[----:B------:R-:W-:Y:S05]  /*1fa0*/  BPT.TRAP 0x1 ;  /* 0x000000040000795c */ /* 0x000fea0000300000 */
.L_x_38:
[----:B------:R-:W-:Y:S05]  /*1fb0*/  BSYNC.RECONVERGENT B0 ;  /* 0x0000000000007941 */ /* 0x000fea0003800200 */
.L_x_37:
[----:B------:R-:W-:Y:S02]  /*1fc0*/  UIADD3 UR5, UPT, UPT, UR4, 0x1, URZ ;  /* 0x0000000104057890 */ /* 0x000fe4000fffe0ff */
[----:B------:R-:W-:Y:S02]  /*1fd0*/  USHF.L.U32 UR18, UR13, 0x7, URZ ;  /* 0x000000070d127899 */ /* 0x000fe400080006ff */
[----:B------:R-:W-:Y:S02]  /*1fe0*/  UISETP.NE.AND UP0, UPT, UR5, 0x16, UPT ;  /* 0x000000160500788c */ /* 0x000fe4000bf05270 */
[----:B------:R-:W-:Y:S02]  /*1ff0*/  UIADD3 UR13, UPT, UPT, UR13, 0x1, URZ ;  /* 0x000000010d0d7890 */ /* 0x000fe4000fffe0ff */
[----:B------:R-:W-:Y:S02]  /*2000*/  USEL UR8, URZ, 0x1, UP0 ;  /* 0x00000001ff087887 */ /* 0x000fe40008000000 */
[----:B------:R-:W-:-:S02]  /*2010*/  USEL UR5, UR5, URZ, UP0 ;  /* 0x000000ff05057287 */ /* 0x000fc40008000000 */
[----:B------:R-:W-:Y:S02]  /*2020*/  UIADD3 UR14, UP0, UPT, UR28, 0x180, URZ ;  /* 0x000001801c0e7890 */ /* 0x000fe4000ff1e0ff */
[----:B------:R-:W-:Y:S01]  /*2030*/  LOP3.LUT R12, R12, UR8, RZ, 0x3c, !PT ;  /* 0x000000080c0c7c12 */ /* 0x000fe2000f8e3cff */
[----:B------:R-:W-:Y:S02]  /*2040*/  ULEA UR16, UR4, UR6, 0xd ;  /* 0x0000000604107291 */ /* 0x000fe4000f8e68ff */
[----:B------:R-:W-:Y:S01]  /*2050*/  UIADD3 UR22, UP1, UPT, UR28, 0x80, URZ ;  /* 0x000000801c167890 */ /* 0x000fe2000ff3e0ff */
[----:B-1----:R-:W-:Y:S01]  /*2060*/  SHF.L.U32 R0, R12, 0x1f, RZ ;  /* 0x0000001f0c007819 */ /* 0x002fe200000006ff */
[----:B------:R-:W-:Y:S02]  /*2070*/  UIADD3.X UR15, UPT, UPT, URZ, UR29, URZ, UP0, !UPT ;  /* 0x0000001dff0f7290 */ /* 0x000fe400087fe4ff */
[----:B------:R-:W-:Y:S02]  /*2080*/  ULEA UR8, UR4, UR25, 0xb ;  /* 0x0000001904087291 */ /* 0x000fe4000f8e58ff */
[----:B------:R-:W-:-:S02]  /*2090*/  UISETP.NE.AND UP0, UPT, UR13, UR26, UPT ;  /* 0x0000001a0d00728c */ /* 0x000fc4000bf05270 */
[----:B------:R-:W-:Y:S02]  /*20a0*/  ULEA UR7, UR5, UR6, 0x3 ;  /* 0x0000000605077291 */ /* 0x000fe4000f8e18ff */
[----:B------:R-:W-:Y:S02]  /*20b0*/  UIADD3 UR16, UPT, UPT, UR16, 0xb00, URZ ;  /* 0x00000b0010107890 */ /* 0x000fe4000fffe0ff */
[----:B------:R-:W-:Y:S02]  /*20c0*/  UIADD3.X UR23, UPT, UPT, URZ, UR29, URZ, UP1, !UPT ;  /* 0x0000001dff177290 */ /* 0x000fe40008ffe4ff */
[----:B------:R-:W-:Y:S01]  /*20d0*/  UIADD3 UR8, UPT, UPT, UR6, 0x2cb00, UR8 ;  /* 0x0002cb0006087890 */ /* 0x000fe2000fffe008 */
[----:B------:R-:W-:Y:S01]  /*20e0*/  UMOV UR30, 0x0 ;  /* 0x00000000001e7882 */ /* 0x000fe20000000000 */
[----:B------:R-:W-:Y:S01]  /*20f0*/  UMOV UR31, 0x10000000 ;  /* 0x10000000001f7882 */ /* 0x000fe20000000000 */
[----:B------:R-:W-:Y:S01]  /*2100*/  UMOV UR19, UR35 ;  /* 0x0000002300137c82 */ /* 0x000fe20008000000 */
[----:B------:R-:W-:Y:S01]  /*2110*/  UMOV UR20, UR36 ;  /* 0x0000002400147c82 */ /* 0x000fe20008000000 */
[----:B------:R3:W4:Y:S01]  /*2120*/  SYNCS.PHASECHK.TRANS64.TRYWAIT P0, [UR7+0xb0], R0 ;  /* 0x0000b000ff0075a7 */ /* 0x0007220008001107 */
[----:B------:R-:W-:Y:S01]  /*2130*/  UMOV UR4, 0x30000 ;  /* 0x0003000000047882 */ /* 0x000fe20000000000 */
[----:B------:R-:W-:Y:S01]  /*2140*/  UMOV UR12, UR36 ;  /* 0x00000024000c7c82 */ /* 0x000fe20008000000 */
[----:B------:R-:W-:Y:S01]  /*2150*/  UMOV UR9, UR17 ;  /* 0x0000001100097c82 */ /* 0x000fe20008000000 */
[----:B------:R-:W-:Y:S01]  /*2160*/  UMOV UR10, UR18 ;  /* 0x00000012000a7c82 */ /* 0x000fe20008000000 */
[----:B------:R-:W-:Y:S01]  /*2170*/  UTMALDG.3D [UR16], [UR22], desc[UR30] ;  /* 0x00001e10160075b4 */ /* 0x000fe20008011000 */
[----:B------:R1:W-:Y:S02]  /*2180*/  UTMALDG.3D.MULTICAST [UR8], [UR14], UR4, desc[UR30] ;  /* 0x00001e080e0073b4 */ /* 0x0003e40008011804 */
[----:B-1----:R-:W-:Y:S01]  /*2190*/  UMOV UR4, UR5 ;  /* 0x0000000500047c82 */ /* 0x002fe20008000000 */
[----:B------:R-:W-:Y:S05]  /*21a0*/  BRA.U UP0, `(.L_x_39) ;  /* 0xfffffffd00487547 */ /* 0x000fea000b83ffff */
.L_x_33:
[C---:B------:R-:W-:Y:S01]  /*21b0*/  LEA R3, R11.reuse, UR6, 0x3 ;  /* 0x000000060b037c11 */ /* 0x040fe2000f8e18ff */
[----:B------:R-:W-:Y:S01]  /*21c0*/  NOP ;  /* 0x0000000000007918 */ /* 0x000fe20000000000 */
[----:B-1-3--:R-:W-:Y:S02]  /*21d0*/  SHF.L.U32 R0, R10, 0x1f, RZ ;  /* 0x0000001f0a007819 */ /* 0x00afe400000006ff */
[----:B------:R-:W-:Y:S02]  /*21e0*/  LEA R5, R11, UR6, 0x4 ;  /* 0x000000060b057c11 */ /* 0x000fe4000f8e20ff */
[----:B--2-4-:R-:W1:Y:S02]  /*21f0*/  SYNCS.PHASECHK.TRANS64.TRYWAIT P0, [R3+URZ+0x180], R0 ;  /* 0x00018000030075a7 */ /* 0x014e6400080011ff */
[----:B-1----:R-:W-:Y:S05]  /*2200*/  @!P0 BRA `(.L_x_40) ;  /* 0x0000004800a08947 */ /* 0x002fea0003800000 */
.L_x_119:
[----:B------:R-:W2:Y:S01]  /*2210*/  LDS.128 R4, [R5+0x210] ;  /* 0x0002100005047984 */ /* 0x000ea20000000c00 */
[----:B------:R-:W-:Y:S01]  /*2220*/  UISETP.GE.AND UP0, UPT, UR41, 0x1, UPT ;  /* 0x000000012900788c */ /* 0x000fe2000bf06270 */
[----:B------:R-:W-:Y:S01]  /*2230*/  @!PT LDS RZ, [RZ] ;  /* 0x00000000fffff984 */ /* 0x000fe20000000800 */
[----:B------:R-:W-:Y:S01]  /*2240*/  @!PT LDS RZ, [RZ] ;  /* 0x00000000fffff984 */ /* 0x000fe20000000800 */
[----:B------:R-:W-:Y:S01]  /*2250*/  @!PT LDS RZ, [RZ] ;  /* 0x00000000fffff984 */ /* 0x000fe20000000800 */
[----:B------:R-:W-:Y:S01]  /*2260*/  @!PT LDS RZ, [RZ] ;  /* 0x00000000fffff984 */ /* 0x000fe20000000800 */
[----:B------:R3:W-:Y:S06]  /*2270*/  MEMBAR.ALL.CTA ;  /* 0x0000000000007992 */ /* 0x0007ec0000008000 */
[----:B---3--:R-:W3:Y:S01]  /*2280*/  FENCE.VIEW.ASYNC.S ;  /* 0x00000000000073c6 */ /* 0x008ee20000000000 */
[----:B--2---:R-:W-:-:S13]  /*2290*/  LOP3.LUT P0, RZ, R6, 0x1, RZ, 0xc0, !PT ;  /* 0x0000000106ff7812 */ /* 0x004fda000780c0ff */
[----:B---3--:R-:W-:Y:S01]  /*22a0*/  VOTEU.ANY UP1, P0 ;  /* 0x0000000000ff7886 */ /* 0x008fe20000020100 */
[----:B------:R-:W-:-:S13]  /*22b0*/  PLOP3.LUT P0, PT, PT, PT, UP1, 0x80, 0x8 ;  /* 0x000000000008781c */ /* 0x000fda0003f0f018 */
[----:B-1----:R-:W-:Y:S02]  /*22c0*/  @P0 LOP3.LUT R0, R5, 0xffff, RZ, 0xc0, !PT ;  /* 0x0000ffff05000812 */ /* 0x002fe400078ec0ff */
[----:B------:R-:W-:Y:S02]  /*22d0*/  @P0 MOV R2, R4 ;  /* 0x0000000400020202 */ /* 0x000fe40000000f00 */
[----:B------:R-:W-:Y:S01]  /*22e0*/  @P0 R2UR UR7, R0 ;  /* 0x00000000000702ca */ /* 0x000fe200000e0000 */
[----:B------:R-:W-:Y:S01]  /*22f0*/  VIADD R0, R3, 0x190 ;  /* 0x0000019003007836 */ /* 0x000fe20000000000 */
[----:B------:R-:W-:Y:S02]  /*2300*/  @P0 SHF.R.U32.HI R4, RZ, 0x10, R5 ;  /* 0x00000010ff040819 */ /* 0x000fe40000011605 */
[----:B------:R-:W-:Y:S02]  /*2310*/  @P0 R2UR UR8, R2 ;  /* 0x00000000020802ca */ /* 0x000fe400000e0000 */
[----:B------:R-:W-:-:S02]  /*2320*/  PRMT R0, RZ, 0x654, R0 ;  /* 0x00000654ff007816 */ /* 0x000fc40000000000 */
[----:B------:R-:W-:Y:S02]  /*2330*/  @P0 R2UR UR4, R4 ;  /* 0x00000000040402ca */ /* 0x000fe400000e0000 */
[----:B------:R1:W-:Y:S03]  /*2340*/  SYNCS.ARRIVE.TRANS64.RED.A1T0 RZ, [R0+URZ], RZ ;  /* 0x000000ff00ff79a7 */ /* 0x0003e600081004ff */
[----:B------:R-:W-:-:S04]  /*2350*/  @UP1 UMOV UR27, UR7 ;  /* 0x00000007001b1c82 */ /* 0x000fc80008000000 */
[----:B------:R-:W-:-:S04]  /*2360*/  @UP1 UMOV UR37, UR8 ;  /* 0x0000000800251c82 */ /* 0x000fc80008000000 */
[----:B------:R-:W-:Y:S01]  /*2370*/  @UP1 UMOV UR36, UR4 ;  /* 0x0000000400241c82 */ /* 0x000fe20008000000 */
[----:B------:R-:W-:Y:S05]  /*2380*/  BRA.U !UP0, `(.L_x_41) ;  /* 0x0000000108d47547 */ /* 0x000fea000b800000 */
[----:B------:R-:W2:Y:S01]  /*2390*/  LDCU.128 UR12, c[0x0][0xb10] ;  /* 0x00016200ff0c77ac */ /* 0x000ea20008000c00 */
[----:B------:R-:W3:Y:S01]  /*23a0*/  LDCU UR26, c[0x0][0xb20] ;  /* 0x00016400ff1a77ac */ /* 0x000ee20008000800 */
[----:B------:R-:W4:Y:S01]  /*23b0*/  LDCU UR20, c[0x0][0xb0c] ;  /* 0x00016180ff1477ac */ /* 0x000f220008000800 */
[----:B------:R-:W1:Y:S01]  /*23c0*/  LDCU.64 UR10, c[0x0][0xb28] ;  /* 0x00016500ff0a77ac */ /* 0x000e620008000a00 */
[----:B------:R-:W-:Y:S02]  /*23d0*/  UISETP.NE.AND UP3, UPT, UR41, 0x1, UPT ;  /* 0x000000012900788c */ /* 0x000fe4000bf65270 */
[----:B--2---:R-:W-:Y:S02]  /*23e0*/  UIMAD.WIDE.U32 UR16, UR38, UR15, URZ ;  /* 0x0000000f261072a5 */ /* 0x004fe4000f8e00ff */
[----:B------:R-:W-:Y:S02]  /*23f0*/  UIMAD.WIDE.U32 UR8, UR39, UR12, URZ ;  /* 0x0000000c270872a5 */ /* 0x000fe4000f8e00ff */
[----:B------:R-:W-:-:S02]  /*2400*/  UISETP.NE.AND UP0, UPT, UR14, 0x1, UPT ;  /* 0x000000010e00788c */ /* 0x000fc4000bf05270 */
[----:B------:R-:W-:Y:S01]  /*2410*/  UIMAD.WIDE.U32 UR22, UR27, UR15, URZ ;  /* 0x0000000f1b1672a5 */ /* 0x000fe2000f8e00ff */
[----:B------:R-:W-:Y:S02]  /*2420*/  UMOV UR16, UR17 ;  /* 0x0000001100107c82 */ /* 0x000fe40008000000 */
[----:B------:R-:W-:Y:S01]  /*2430*/  UMOV UR8, UR9 ;  /* 0x0000000900087c82 */ /* 0x000fe20008000000 */
[----:B---3--:R-:W-:Y:S02]  /*2440*/  USHF.R.U32.HI UR16, URZ, UR26, UR16 ;  /* 0x0000001aff107299 */ /* 0x008fe40008011610 */
[----:B----4-:R-:W-:Y:S02]  /*2450*/  UISETP.NE.AND UP2, UPT, UR20, 0x1, UPT ;  /* 0x000000011400788c */ /* 0x010fe4000bf45270 */
[----:B------:R-:W-:Y:S02]  /*2460*/  USHF.R.U32.HI UR8, URZ, UR13, UR8 ;  /* 0x0000000dff087299 */ /* 0x000fe40008011608 */
[----:B------:R-:W-:-:S02]  /*2470*/  USEL UR7, UR38, UR16, !UP0 ;  /* 0x0000001026077287 */ /* 0x000fc4000c000000 */
[----:B------:R-:W-:Y:S02]  /*2480*/  USEL UR8, UR39, UR8, !UP2 ;  /* 0x0000000827087287 */ /* 0x000fe4000d000000 */
[----:B-1----:R-:W-:Y:S01]  /*2490*/  UIMAD.WIDE.U32 UR16, UR7, UR10, URZ ;  /* 0x0000000a071072a5 */ /* 0x002fe2000f8e00ff */
[----:B------:R-:W-:Y:S01]  /*24a0*/  UMOV UR4, UR23 ;  /* 0x0000001700047c82 */ /* 0x000fe20008000000 */
[----:B------:R-:W-:Y:S02]  /*24b0*/  UIMAD.WIDE.U32 UR18, UR37, UR12, URZ ;  /* 0x0000000c251272a5 */ /* 0x000fe4000f8e00ff */
[----:B------:R-:W-:-:S03]  /*24c0*/  UIMAD.WIDE.U32 UR22, UR8, UR10, URZ ;  /* 0x0000000a081672a5 */ /* 0x000fc6000f8e00ff */
[----:B------:R-:W-:Y:S01]  /*24d0*/  UMOV UR16, UR17 ;  /* 0x0000001100107c82 */ /* 0x000fe20008000000 */
[----:B------:R-:W-:Y:S02]  /*24e0*/  USHF.R.U32.HI UR4, URZ, UR26, UR4 ;  /* 0x0000001aff047299 */ /* 0x000fe40008011604 */
[----:B------:R-:W-:Y:S01]  /*24f0*/  @UP3 USHF.R.U32.HI UR7, URZ, UR11, UR16 ;  /* 0x0000000bff073299 */ /* 0x000fe20008011610 */
[----:B------:R-:W-:Y:S01]  /*2500*/  UMOV UR18, UR19 ;  /* 0x0000001300127c82 */ /* 0x000fe20008000000 */
[----:B------:R-:W-:Y:S01]  /*2510*/  UMOV UR22, UR23 ;  /* 0x0000001700167c82 */ /* 0x000fe20008000000 */
[----:B------:R-:W-:Y:S02]  /*2520*/  USHF.R.U32.HI UR13, URZ, UR13, UR18 ;  /* 0x0000000dff0d7299 */ /* 0x000fe40008011612 */
[----:B------:R-:W-:Y:S02]  /*2530*/  USEL UR4, UR27, UR4, !UP0 ;  /* 0x000000041b047287 */ /* 0x000fe4000c000000 */
[----:B------:R-:W-:-:S02]  /*2540*/  @UP3 USHF.R.U32.HI UR8, URZ, UR11, UR22 ;  /* 0x0000000bff083299 */ /* 0x000fc40008011616 */
[----:B------:R-:W-:Y:S02]  /*2550*/  UIMAD UR9, UR41, UR7, URZ ;  /* 0x00000007290972a4 */ /* 0x000fe4000f8e02ff */
[----:B------:R-:W-:Y:S02]  /*2560*/  USEL UR7, UR37, UR13, !UP2 ;  /* 0x0000000d25077287 */ /* 0x000fe4000d000000 */
[----:B------:R-:W-:Y:S02]  /*2570*/  UIMAD UR12, UR41, UR8, URZ ;  /* 0x00000008290c72a4 */ /* 0x000fe4000f8e02ff */
[----:B------:R-:W-:Y:S02]  /*2580*/  UISETP.GE.AND UP0, UPT, UR4, UR9, UPT ;  /* 0x000000090400728c */ /* 0x000fe4000bf06270 */
[----:B------:R-:W-:Y:S02]  /*2590*/  UIMAD.WIDE.U32 UR16, UR4, UR10, URZ ;  /* 0x0000000a041072a5 */ /* 0x000fe4000f8e00ff */
[----:B------:R-:W-:-:S02]  /*25a0*/  UISETP.GE.OR UP0, UPT, UR7, UR12, UP0 ;  /* 0x0000000c0700728c */ /* 0x000fc40008706670 */
[----:B------:R-:W-:Y:S02]  /*25b0*/  UIMAD.WIDE.U32 UR12, UR7, UR10, URZ ;  /* 0x0000000a070c72a5 */ /* 0x000fe4000f8e00ff */
[----:B------:R-:W-:Y:S01]  /*25c0*/  UIADD3 UR15, UPT, UPT, -UR4, URZ, URZ ;  /* 0x000000ff040f7290 */ /* 0x000fe2000fffe1ff */
[----:B------:R-:W-:Y:S01]  /*25d0*/  UMOV UR10, UR17 ;  /* 0x00000011000a7c82 */ /* 0x000fe20008000000 */
[----:B------:R-:W-:Y:S02]  /*25e0*/  UIADD3 UR12, UPT, UPT, -UR7, URZ, URZ ;  /* 0x000000ff070c7290 */ /* 0x000fe4000fffe1ff */
[----:B------:R-:W-:-:S03]  /*25f0*/  USHF.R.U32.HI UR10, URZ, UR11, UR10 ;  /* 0x0000000bff0a7299 */ /* 0x000fc6000801160a */
[----:B------:R-:W-:Y:S01]  /*2600*/  @!UP0 UMOV UR9, UR13 ;  /* 0x0000000d00098c82 */ /* 0x000fe20008000000 */
[----:B------:R-:W-:Y:S02]  /*2610*/  UIMAD UR15, UR14, UR15, UR27 ;  /* 0x0000000f0e0f72a4 */ /* 0x000fe4000f8e021b */
[----:B------:R-:W-:Y:S02]  /*2620*/  USEL UR10, UR4, UR10, !UP3 ;  /* 0x0000000a040a7287 */ /* 0x000fe4000d800000 */
[----:B------:R-:W-:Y:S02]  /*2630*/  @!UP0 USHF.R.U32.HI UR9, URZ, UR11, UR9 ;  /* 0x0000000bff098299 */ /* 0x000fe40008011609 */
[----:B------:R-:W-:Y:S02]  /*2640*/  UIADD3 UR11, UPT, UPT, -UR10, URZ, URZ ;  /* 0x000000ff0a0b7290 */ /* 0x000fe4000fffe1ff */
[----:B------:R-:W-:Y:S02]  /*2650*/  @!UP0 USEL UR9, UR7, UR9, !UP3 ;  /* 0x0000000907098287 */ /* 0x000fe4000d800000 */
[----:B------:R-:W-:-:S02]  /*2660*/  UIMAD UR11, UR41, UR11, UR4 ;  /* 0x0000000b290b72a4 */ /* 0x000fc4000f8e0204 */
[----:B------:R-:W-:Y:S02]  /*2670*/  @!UP0 UIADD3 UR10, UPT, UPT, UR10, -UR9, URZ ;  /* 0x800000090a0a8290 */ /* 0x000fe4000fffe0ff */
[----:B------:R-:W-:Y:S02]  /*2680*/  @!UP0 UIMAD UR9, UR11, UR8, UR9 ;  /* 0x000000080b0982a4 */ /* 0x000fe4000f8e0209 */
[----:B------:R-:W-:Y:S02]  /*2690*/  @!UP0 UIMAD UR4, UR41, UR10, UR7 ;  /* 0x0000000a290482a4 */ /* 0x000fe4000f8e0207 */
[----:B------:R-:W-:Y:S02]  /*26a0*/  UIMAD UR8, UR20, UR12, UR37 ;  /* 0x0000000c140872a4 */ /* 0x000fe4000f8e0225 */
[----:B------:R-:W-:Y:S01]  /*26b0*/  UIMAD UR27, UR4, UR14, UR15 ;  /* 0x0000000e041b72a4 */ /* 0x000fe2000f8e020f */
[----:B------:R-:W-:Y:S02]  /*26c0*/  @!UP0 UMOV UR7, UR9 ;  /* 0x0000000900078c82 */ /* 0x000fe40008000000 */
[----:B------:R-:W-:-:S12]  /*26d0*/  UIMAD UR37, UR7, UR20, UR8 ;  /* 0x00000014072572a4 */ /* 0x000fd8000f8e0208 */
.L_x_41:
[----:B------:R-:W2:Y:S02]  /*26e0*/  LDCU UR4, c[0x0][0xb30] ;  /* 0x00016600ff0477ac */ /* 0x000ea40008000800 */
[----:B--2---:R-:W-:-:S09]  /*26f0*/  UISETP.NE.AND UP0, UPT, UR4, 0x1, UPT ;  /* 0x000000010400788c */ /* 0x004fd2000bf05270 */
[----:B------:R-:W-:Y:S05]  /*2700*/  BRA.U UP0, `(.L_x_42) ;  /* 0x0000000100447547 */ /* 0x000fea000b800000 */
[----:B------:R-:W2:Y:S01]  /*2710*/  LDCU.128 UR12, c[0x0][0xb10] ;  /* 0x00016200ff0c77ac */ /* 0x000ea20008000c00 */
[----:B------:R-:W3:Y:S01]  /*2720*/  LDCU UR16, c[0x0][0xb0c] ;  /* 0x00016180ff1077ac */ /* 0x000ee20008000800 */
[----:B------:R-:W4:Y:S01]  /*2730*/  LDCU UR17, c[0x0][0xb20] ;  /* 0x00016400ff1177ac */ /* 0x000f220008000800 */
[----:B--2---:R-:W-:Y:S02]  /*2740*/  UIMAD.WIDE.U32 UR10, UR37, UR12, URZ ;  /* 0x0000000c250a72a5 */ /* 0x004fe4000f8e00ff */
[----:B------:R-:W-:Y:S02]  /*2750*/  UIMAD.WIDE.U32 UR8, UR27, UR15, URZ ;  /* 0x0000000f1b0872a5 */ /* 0x000fe4000f8e00ff */
[----:B---3--:R-:W-:Y:S02]  /*2760*/  UISETP.NE.AND UP2, UPT, UR16, 0x1, UPT ;  /* 0x000000011000788c */ /* 0x008fe4000bf45270 */
[----:B------:R-:W-:Y:S01]  /*2770*/  UISETP.NE.AND UP0, UPT, UR14, 0x1, UPT ;  /* 0x000000010e00788c */ /* 0x000fe2000bf05270 */
[----:B------:R-:W-:-:S02]  /*2780*/  UMOV UR7, UR11 ;  /* 0x0000000b00077c82 */ /* 0x000fc40008000000 */
[----:B------:R-:W-:Y:S01]  /*2790*/  UMOV UR4, UR9 ;  /* 0x0000000900047c82 */ /* 0x000fe20008000000 */
[----:B------:R-:W-:Y:S02]  /*27a0*/  USHF.R.U32.HI UR7, URZ, UR13, UR7 ;  /* 0x0000000dff077299 */ /* 0x000fe40008011607 */
[----:B----4-:R-:W-:Y:S02]  /*27b0*/  USHF.R.U32.HI UR4, URZ, UR17, UR4 ;  /* 0x00000011ff047299 */ /* 0x010fe40008011604 */
[----:B------:R-:W-:Y:S02]  /*27c0*/  USEL UR7, UR37, UR7, !UP2 ;  /* 0x0000000725077287 */ /* 0x000fe4000d000000 */
[----:B------:R-:W-:-:S04]  /*27d0*/  USEL UR4, UR27, UR4, !UP0 ;  /* 0x000000041b047287 */ /* 0x000fc8000c000000 */
[----:B------:R-:W-:Y:S02]  /*27e0*/  UIADD3 UR8, UPT, UPT, UR7, -UR4, URZ ;  /* 0x8000000407087290 */ /* 0x000fe4000fffe0ff */
[----:B------:R-:W-:Y:S02]  /*27f0*/  UIADD3 UR4, UPT, UPT, -UR7, UR4, URZ ;  /* 0x0000000407047290 */ /* 0x000fe4000fffe1ff */
[----:B------:R-:W-:Y:S02]  /*2800*/  UIMAD UR27, UR8, UR14, UR27 ;  /* 0x0000000e081b72a4 */ /* 0x000fe4000f8e021b */
[----:B------:R-:W-:-:S12]  /*2810*/  UIMAD UR37, UR4, UR16, UR37 ;  /* 0x00000010042572a4 */ /* 0x000fd8000f8e0225 */
.L_x_42:
[----:B------:R-:W-:Y:S01]  /*2820*/  VIADD R11, R11, 0x1 ;  /* 0x000000010b0b7836 */ /* 0x000fe20000000000 */
[----:B------:R-:W-:Y:S01]  /*2830*/  R2UR UR4, R29 ;  /* 0x000000001d0472ca */ /* 0x000fe200000e0000 */
[----:B------:R-:W-:Y:S01]  /*2840*/  UIADD3 UR48, UPT, UPT, UR27, UR61, URZ ;  /* 0x0000003d1b307290 */ /* 0x000fe2000fffe0ff */
[----:B------:R-:W-:Y:S02]  /*2850*/  PLOP3.LUT P1, PT, PT, PT, PT, 0x80, 0x8 ;  /* 0x000000000008781c */ /* 0x000fe40003f2f070 */
[----:B------:R-:W-:-:S04]  /*2860*/  ISETP.NE.AND P0, PT, R11, 0x2, PT ;  /* 0x000000020b00780c */ /* 0x000fc80003f05270 */
[----:B------:R-:W-:Y:S02]  /*2870*/  SEL R3, RZ, 0x1, P0 ;  /* 0x00000001ff037807 */ /* 0x000fe40000000000 */
[----:B------:R-:W-:Y:S02]  /*2880*/  SEL R11, R11, RZ, P0 ;  /* 0x000000ff0b0b7207 */ /* 0x000fe40000000000 */
[----:B------:R-:W-:Y:S01]  /*2890*/  LOP3.LUT R10, R10, R3, RZ, 0x3c, !PT ;  /* 0x000000030a0a7212 */ /* 0x000fe200078e3cff */
[----:B------:R-:W-:Y:S01]  /*28a0*/  UIADD3 UR49, UPT, UPT, UR37, UR4, URZ ;  /* 0x0000000425317290 */ /* 0x000fe2000fffe0ff */
[----:B------:R-:W-:Y:S11]  /*28b0*/  BRA.U UP1, `(.L_x_43) ;  /* 0xfffffff101407547 */ /* 0x000ff6000b83ffff */
[----:B------:R-:W-:Y:S01]  /*28c0*/  UIADD3 UR7, UPT, UPT, UR6, 0xb0, URZ ;  /* 0x000000b006077890 */ /* 0x000fe2000fffe0ff */
[----:B------:R-:W-:-:S03]  /*28d0*/  SHF.L.U32 R3, R12, 0x1f, RZ ;  /* 0x0000001f0c037819 */ /* 0x000fc600000006ff */
[----:B------:R-:W-:-:S09]  /*28e0*/  ULEA UR4, UR5, UR7, 0x3 ;  /* 0x0000000705047291 */ /* 0x000fd2000f8e18ff */
[----:B------:R-:W2:Y:S02]  /*28f0*/  SYNCS.PHASECHK.TRANS64.TRYWAIT P0, [UR4], R3 ;  /* 0x00000003ff0075a7 */ /* 0x000ea40008001104 */
[----:B--2---:R-:W-:Y:S05]  /*2900*/  @!P0 BRA `(.L_x_44) ;  /* 0x0000004000f48947 */ /* 0x004fea0003800000 */
.L_x_121:
[----:B------:R-:W-:-:S04]  /*2910*/  UIADD3 UR4, UPT, UPT, UR5, 0x1, URZ ;  /* 0x0000000105047890 */ /* 0x000fc8000fffe0ff */
[----:B------:R-:W-:-:S04]  /*2920*/  UISETP.NE.AND UP0, UPT, UR4, 0x16, UPT ;  /* 0x000000160400788c */ /* 0x000fc8000bf05270 */
[----:B------:R-:W-:Y:S02]  /*2930*/  USEL UR6, URZ, 0x1, UP0 ;  /* 0x00000001ff067887 */ /* 0x000fe40008000000 */
[----:B------:R-:W-:-:S04]  /*2940*/  USEL UR4, UR4, URZ, UP0 ;  /* 0x000000ff04047287 */ /* 0x000fc80008000000 */
[----:B------:R-:W-:Y:S01]  /*2950*/  ULEA UR5, UR4, UR7, 0x3 ;  /* 0x0000000704057291 */ /* 0x000fe2000f8e18ff */
[----:B------:R-:W-:-:S04]  /*2960*/  LOP3.LUT R2, R12, UR6, RZ, 0x3c, !PT ;  /* 0x000000060c027c12 */ /* 0x000fc8000f8e3cff */
[----:B-1----:R-:W-:-:S04]  /*2970*/  SHF.L.U32 R3, R2, 0x1f, RZ ;  /* 0x0000001f02037819 */ /* 0x002fc800000006ff */
[----:B------:R-:W1:Y:S02]  /*2980*/  SYNCS.PHASECHK.TRANS64.TRYWAIT P0, [UR5], R3 ;  /* 0x00000003ff0075a7 */ /* 0x000e640008001105 */
[----:B-1----:R-:W-:Y:S05]  /*2990*/  @!P0 BRA `(.L_x_45) ;  /* 0x0000004000e88947 */ /* 0x002fea0003800000 */
.L_x_123:
        /* <DEDUP_REMOVED lines=9> */
.L_x_125:
        /* <DEDUP_REMOVED lines=9> */
.L_x_127:
        /* <DEDUP_REMOVED lines=9> */
.L_x_129:
        /* <DEDUP_REMOVED lines=9> */
.L_x_131:
        /* <DEDUP_REMOVED lines=9> */
.L_x_133:
        /* <DEDUP_REMOVED lines=9> */
.L_x_135:
        /* <DEDUP_REMOVED lines=9> */
.L_x_137:
        /* <DEDUP_REMOVED lines=9> */
.L_x_139:
        /* <DEDUP_REMOVED lines=9> */
.L_x_141:
        /* <DEDUP_REMOVED lines=9> */
.L_x_143:
        /* <DEDUP_REMOVED lines=9> */
.L_x_145:
        /* <DEDUP_REMOVED lines=9> */
.L_x_147:
        /* <DEDUP_REMOVED lines=9> */
.L_x_149:
        /* <DEDUP_REMOVED lines=9> */
.L_x_151:
        /* <DEDUP_REMOVED lines=9> */
.L_x_153:
        /* <DEDUP_REMOVED lines=9> */
.L_x_155:
        /* <DEDUP_REMOVED lines=9> */
.L_x_157:
        /* <DEDUP_REMOVED lines=9> */
.L_x_159:
        /* <DEDUP_REMOVED lines=9> */
.L_x_161:
[----:B------:R-:W-:-:S04]  /*3450*/  UIADD3 UR4, UPT, UPT, UR4, 0x1, URZ ;  /* 0x0000000104047890 */ /* 0x000fc8000fffe0ff */
[----:B------:R-:W-:-:S04]  /*3460*/  UISETP.NE.AND UP0, UPT, UR4, 0x16, UPT ;  /* 0x000000160400788c */ /* 0x000fc8000bf05270 */
[----:B------:R-:W-:Y:S02]  /*3470*/  USEL UR5, URZ, 0x1, UP0 ;  /* 0x00000001ff057887 */ /* 0x000fe40008000000 */
[----:B------:R-:W-:-:S04]  /*3480*/  USEL UR4, UR4, URZ, UP0 ;  /* 0x000000ff04047287 */ /* 0x000fc80008000000 */
[----:B------:R-:W-:Y:S01]  /*3490*/  ULEA UR4, UR4, UR7, 0x3 ;  /* 0x0000000704047291 */ /* 0x000fe2000f8e18ff */
[----:B-1----:R-:W-:-:S04]  /*34a0*/  LOP3.LUT R3, R2, UR5, RZ, 0x3c, !PT ;  /* 0x0000000502037c12 */ /* 0x002fc8000f8e3cff */
[----:B------:R-:W-:Y:S01]  /*34b0*/  SHF.L.U32 R3, R3, 0x1f, RZ ;  /* 0x0000001f03037819 */ /* 0x000fe200000006ff */
[----:B------:R-:W-:-:S07]  /*34c0*/  IMAD.U32 R0, RZ, RZ, UR4 ;  /* 0x00000004ff007e24 */ /* 0x000fce000f8e00ff */
.L_x_65:
[----:B-1----:R1:W2:Y:S02]  /*34d0*/  SYNCS.PHASECHK.TRANS64.TRYWAIT P0, [R0+URZ], R3 ;  /* 0x00000003000075a7 */ /* 0x0022a400080011ff */
[----:B--2---:R-:W-:Y:S05]  /*34e0*/  @!P0 NANOSLEEP.SYNCS 0x989680 ;  /* 0x009896800000895d */ /* 0x004fea0003900000 */
[----:B------:R-:W2:Y:S02]  /*34f0*/  @!P0 SYNCS.PHASECHK.TRANS64 P0, [R0+URZ], R3 ;  /* 0x00000003000085a7 */ /* 0x000ea400080010ff */
[----:B--2---:R-:W-:Y:S05]  /*3500*/  @P0 EXIT ;  /* 0x000000000000094d */ /* 0x004fea0003800000 */
[----:B------:R-:W-:Y:S05]  /*3510*/  BRA `(.L_x_65) ;  /* 0xfffffffc00ec7947 */ /* 0x000fea000383ffff */
.L_x_23:
[----:B------:R-:W-:-:S04]  /*3520*/  UISETP.NE.AND UP0, UPT, UR51, URZ, UPT ;  /* 0x000000ff3300728c */ /* 0x000fc8000bf05270 */
[----:B------:R-:W-:-:S09]  /*3530*/  UISETP.NE.OR UP0, UPT, UR18, 0x1, UP0 ;  /* 0x000000011200788c */ /* 0x000fd20008705670 */
[----:B------:R-:W-:Y:S05]  /*3540*/  BRA.U UP0, `(.L_x_66) ;  /* 0x0000000500487547 */ /* 0x000fea000b800000 */
[----:B------:R-:W-:Y:S01]  /*3550*/  ISETP.GE.U32.AND P2, PT, R0, 0x2, PT ;  /* 0x000000020000780c */ /* 0x000fe20003f46070 */
[----:B------:R-:W-:Y:S01]  /*3560*/  IMAD.MOV.U32 R12, RZ, RZ, 0x1 ;  /* 0x00000001ff0c7424 */ /* 0x000fe200078e00ff */
[----:B------:R-:W-:Y:S02]  /*3570*/  CS2R R10, SRZ ;  /* 0x00000000000a7805 */ /* 0x000fe4000001ff00 */
[----:B------:R-:W-:Y:S01]  /*3580*/  CS2R R8, SRZ ;  /* 0x0000000000087805 */ /* 0x000fe2000001ff00 */
[----:B------:R-:W-:Y:S01]  /*3590*/  UMOV UR6, 0x400 ;  /* 0x0000040000067882 */ /* 0x000fe20000000000 */
[----:B------:R-:W-:Y:S01]  /*35a0*/  UMOV UR5, URZ ;  /* 0x000000ff00057c82 */ /* 0x000fe20008000000 */
[----:B------:R-:W-:-:S12]  /*35b0*/  ULEA UR6, UR51, UR6, 0x18 ;  /* 0x0000000633067291 */ /* 0x000fd8000f8ec0ff */
.L_x_70:
[----:B------:R-:W-:Y:S02]  /*35c0*/  LEA R2, R8, UR6, 0x3 ;  /* 0x0000000608027c11 */ /* 0x000fe4000f8e18ff */
[----:B------:R-:W-:-:S03]  /*35d0*/  SHF.L.U32 R5, R9, 0x1f, RZ ;  /* 0x0000001f09057819 */ /* 0x000fc600000006ff */
[----:B------:R-:W-:Y:S01]  /*35e0*/  VIADD R4, R2, 0x1f0 ;  /* 0x000001f002047836 */ /* 0x000fe20000000000 */
[----:B------:R-:W2:Y:S02]  /*35f0*/  SYNCS.PHASECHK.TRANS64.TRYWAIT P0, [R2+URZ+0x1e0], R5 ;  /* 0x0001e005020075a7 */ /* 0x000ea400080011ff */
[----:B--2---:R-:W-:Y:S05]  /*3600*/  @!P0 BRA `(.L_x_67) ;  /* 0x0000003c00ac8947 */ /* 0x004fea0003800000 */
.L_x_162:
[----:B------:R-:W-:Y:S01]  /*3610*/  ULEA UR4, UR5, UR6, 0x3 ;  /* 0x0000000605047291 */ /* 0x000fe2000f8e18ff */
[----:B------:R-:W-:Y:S02]  /*3620*/  PRMT R4, RZ, 0x654, R4 ;  /* 0x00000654ff047816 */ /* 0x000fe40000000004 */
[----:B--2---:R-:W-:Y:S01]  /*3630*/  SHF.L.U32 R5, R12, 0x1f, RZ ;  /* 0x0000001f0c057819 */ /* 0x004fe200000006ff */
[----:B------:R-:W-:Y:S01]  /*3640*/  UIADD3 UR7, UPT, UPT, UR4, 0x180, URZ ;  /* 0x0000018004077890 */ /* 0x000fe2000fffe0ff */
[----:B------:R2:W-:Y:S05]  /*3650*/  SYNCS.ARRIVE.TRANS64.RED.A1T0 RZ, [R4+URZ], RZ ;  /* 0x000000ff04ff79a7 */ /* 0x0005ea00081004ff */
[----:B------:R-:W-:Y:S01]  /*3660*/  IMAD.U32 R7, RZ, RZ, UR7 ;  /* 0x00000007ff077e24 */ /* 0x000fe2000f8e00ff */
[----:B------:R-:W3:Y:S04]  /*3670*/  SYNCS.PHASECHK.TRANS64.TRYWAIT P0, [UR4+0x190], R5 ;  /* 0x00019005ff0075a7 */ /* 0x000ee80008001104 */
[----:B------:R-:W-:Y:S01]  /*3680*/  PRMT R6, R0, 0x654, R7 ;  /* 0x0000065400067816 */ /* 0x000fe20000000007 */
[----:B--2---:R-:W-:Y:S01]  /*3690*/  @!P2 IMAD.MOV.U32 R4, RZ, RZ, 0x10 ;  /* 0x00000010ff04a424 */ /* 0x004fe200078e00ff */
[----:B---3--:R-:W-:Y:S06]  /*36a0*/  @!P0 BRA `(.L_x_68) ;  /* 0x0000003c00988947 */ /* 0x008fec0003800000 */
.L_x_164:
[----:B------:R-:W-:Y:S01]  /*36b0*/  ULEA UR8, UR5, UR6, 0x4 ;  /* 0x0000000605087291 */ /* 0x000fe2000f8e20ff */
[----:B------:R-:W-:Y:S01]  /*36c0*/  SEL R3, R6, R3, !P2 ;  /* 0x0000000306037207 */ /* 0x000fe20005000000 */
[----:B------:R-:W-:Y:S01]  /*36d0*/  UIADD3 UR9, UPT, UPT, UR4, 0x180, URZ ;  /* 0x0000018004097890 */ /* 0x000fe2000fffe0ff */
[----:B--2---:R-:W-:Y:S01]  /*36e0*/  LEA R2, R11, UR6, 0x3 ;  /* 0x000000060b027c11 */ /* 0x004fe2000f8e18ff */
[----:B------:R-:W-:Y:S01]  /*36f0*/  UIADD3 UR8, UPT, UPT, UR8, 0x210, URZ ;  /* 0x0000021008087890 */ /* 0x000fe2000fffe0ff */
[----:B------:R-:W-:Y:S01]  /*3700*/  SHF.L.U32 R5, R10, 0x1f, RZ ;  /* 0x0000001f0a057819 */ /* 0x000fe200000006ff */
[----:B------:R2:W-:Y:S01]  /*3710*/  @!P2 SYNCS.ARRIVE.TRANS64.RED RZ, [R3+URZ], R4 ;  /* 0x0000000403ffa9a7 */ /* 0x0005e200080004ff */
[----:B------:R-:W-:Y:S01]  /*3720*/  UIADD3 UR4, UPT, UPT, UR5, 0x1, URZ ;  /* 0x0000000105047890 */ /* 0x000fe2000fffe0ff */
[----:B------:R-:W-:-:S03]  /*3730*/  VIADD R8, R8, 0x1 ;  /* 0x0000000108087836 */ /* 0x000fc60000000000 */
[----:B------:R-:W-:Y:S02]  /*3740*/  UISETP.NE.AND UP0, UPT, UR4, 0x2, UPT ;  /* 0x000000020400788c */ /* 0x000fe4000bf05270 */
[----:B------:R-:W-:Y:S06]  /*3750*/  UGETNEXTWORKID.BROADCAST [UR8], [UR9] ;  /* 0x00000000080073ca */ /* 0x000fec0008000100 */
[----:B------:R-:W-:Y:S01]  /*3760*/  USEL UR7, URZ, 0x1, UP0 ;  /* 0x00000001ff077887 */ /* 0x000fe20008000000 */
[----:B------:R-:W-:Y:S01]  /*3770*/  ISETP.NE.AND P0, PT, R8, 0x2, PT ;  /* 0x000000020800780c */ /* 0x000fe20003f05270 */
[----:B------:R-:W-:Y:S01]  /*3780*/  USEL UR5, UR4, URZ, UP0 ;  /* 0x000000ff04057287 */ /* 0x000fe20008000000 */
[----:B------:R-:W3:Y:S03]  /*3790*/  SYNCS.PHASECHK.TRANS64.TRYWAIT P1, [R2+URZ+0x180], R5 ;  /* 0x00018005020075a7 */ /* 0x000ee600080211ff */
[----:B------:R-:W-:Y:S01]  /*37a0*/  LOP3.LUT R12, R12, UR7, RZ, 0x3c, !PT ;  /* 0x000000070c0c7c12 */ /* 0x000fe2000f8e3cff */
[----:B--23--:R-:W-:Y:S07]  /*37b0*/  @!P1 BRA `(.L_x_69) ;  /* 0x0000003c006c9947 */ /* 0x00cfee0003800000 */
.L_x_165:
[C---:B------:R-:W-:Y:S01]  /*37c0*/  LEA R4, R11.reuse, UR6, 0x4 ;  /* 0x000000060b047c11 */ /* 0x040fe2000f8e20ff */
[----:B--2---:R-:W-:Y:S01]  /*37d0*/  VIADD R2, R2, 0x190 ;  /* 0x0000019002027836 */ /* 0x004fe20000000000 */
[----:B------:R-:W-:Y:S01]  /*37e0*/  SEL R8, R8, RZ, P0 ;  /* 0x000000ff08087207 */ /* 0x000fe20000000000 */
[----:B------:R-:W-:-:S03]  /*37f0*/  VIADD R11, R11, 0x1 ;  /* 0x000000010b0b7836 */ /* 0x000fc60000000000 */
[----:B------:R-:W2:Y:S01]  /*3800*/  LDS.128 R4, [R4+0x210] ;  /* 0x0002100004047984 */ /* 0x000ea20000000c00 */
[----:B------:R-:W-:Y:S02]  /*3810*/  PRMT R2, RZ, 0x654, R2 ;  /* 0x00000654ff027816 */ /* 0x000fe40000000002 */
[C---:B------:R-:W-:Y:S01]  /*3820*/  ISETP.NE.AND P1, PT, R11.reuse, 0x2, PT ;  /* 0x000000020b00780c */ /* 0x040fe20003f25270 */
[----:B------:R-:W-:Y:S01]  /*3830*/  @!PT LDS RZ, [RZ] ;  /* 0x00000000fffff984 */ /* 0x000fe20000000800 */
[----:B------:R-:W-:Y:S01]  /*3840*/  @!PT LDS RZ, [RZ] ;  /* 0x00000000fffff984 */ /* 0x000fe20000000800 */
[----:B------:R-:W-:Y:S01]  /*3850*/  @!PT LDS RZ, [RZ] ;  /* 0x00000000fffff984 */ /* 0x000fe20000000800 */
[----:B------:R-:W-:Y:S01]  /*3860*/  @!PT LDS RZ, [RZ] ;  /* 0x00000000fffff984 */ /* 0x000fe20000000800 */
[----:B------:R3:W-:Y:S06]  /*3870*/  MEMBAR.ALL.CTA ;  /* 0x0000000000007992 */ /* 0x0007ec0000008000 */
[----:B---3--:R-:W3:Y:S01]  /*3880*/  FENCE.VIEW.ASYNC.S ;  /* 0x00000000000073c6 */ /* 0x008ee20000000000 */
[----:B------:R-:W-:Y:S01]  /*3890*/  SEL R11, R11, RZ, P1 ;  /* 0x000000ff0b0b7207 */ /* 0x000fe20000800000 */
[----:B---3--:R3:W-:Y:S01]  /*38a0*/  SYNCS.ARRIVE.TRANS64.RED.A1T0 RZ, [R2+URZ], RZ ;  /* 0x000000ff02ff79a7 */ /* 0x0087e200081004ff */
[----:B--2---:R-:W-:-:S02]  /*38b0*/  LOP3.LUT P3, RZ, R6, 0x1, RZ, 0xc0, !PT ;  /* 0x0000000106ff7812 */ /* 0x004fc4000786c0ff */
[----:B------:R-:W-:-:S04]  /*38c0*/  SEL R5, RZ, 0x1, P1 ;  /* 0x00000001ff057807 */ /* 0x000fc80000800000 */
[----:B------:R-:W-:Y:S02]  /*38d0*/  LOP3.LUT R10, R10, R5, RZ, 0x3c, !PT ;  /* 0x000000050a0a7212 */ /* 0x000fe400078e3cff */
[----:B---3--:R-:W-:-:S04]  /*38e0*/  SEL R2, RZ, 0x1, P0 ;  /* 0x00000001ff027807 */ /* 0x008fc80000000000 */
[----:B------:R-:W-:Y:S01]  /*38f0*/  LOP3.LUT R9, R9, R2, RZ, 0x3c, !PT ;  /* 0x0000000209097212 */ /* 0x000fe200078e3cff */
[----:B------:R-:W-:Y:S06]  /*3900*/  @P3 BRA `(.L_x_70) ;  /* 0xfffffffc002c3947 */ /* 0x000fec000383ffff */
[----:B------:R-:W-:Y:S01]  /*3910*/  ULEA UR4, UR5, UR6, 0x3 ;  /* 0x0000000605047291 */ /* 0x000fe2000f8e18ff */
[----:B------:R-:W-:-:S08]  /*3920*/  SHF.L.U32 R3, R12, 0x1f, RZ ;  /* 0x0000001f0c037819 */ /* 0x000fd000000006ff */
[----:B------:R-:W2:Y:S02]  /*3930*/  SYNCS.PHASECHK.TRANS64 P0, [UR4+0x190], R3 ;  /* 0x00019003ff0075a7 */ /* 0x000ea40008001004 */
[----:B--2---:R-:W-:Y:S05]  /*3940*/  @P0 BRA `(.L_x_71) ;  /* 0x0000000000080947 */ /* 0x004fea0003800000 */
[----:B------:R-:W2:Y:S02]  /*3950*/  SYNCS.PHASECHK.TRANS64.TRYWAIT P0, [UR4+0x190], R3 ;  /* 0x00019003ff0075a7 */ /* 0x000ea40008001104 */
[----:B--2---:R-:W-:Y:S05]  /*3960*/  @!P0 BRA `(.L_x_72) ;  /* 0x0000003c00148947 */ /* 0x004fea0003800000 */
.L_x_71:
[----:B------:R-:W-:-:S04]  /*3970*/  UIADD3 UR7, UPT, UPT, UR5, 0x1, URZ ;  /* 0x0000000105077890 */ /* 0x000fc8000fffe0ff */
[----:B------:R-:W-:-:S04]  /*3980*/  UISETP.NE.AND UP0, UPT, UR7, 0x2, UPT ;  /* 0x000000020700788c */ /* 0x000fc8000bf05270 */
[----:B------:R-:W-:Y:S02]  /*3990*/  USEL UR8, URZ, 0x1, UP0 ;  /* 0x00000001ff087887 */ /* 0x000fe40008000000 */
[----:B------:R-:W-:-:S04]  /*39a0*/  USEL UR7, UR7, URZ, UP0 ;  /* 0x000000ff07077287 */ /* 0x000fc80008000000 */
[----:B------:R-:W-:Y:S01]  /*39b0*/  ULEA UR7, UR7, UR6, 0x3 ;  /* 0x0000000607077291 */ /* 0x000fe2000f8e18ff */
[----:B--2---:R-:W-:-:S04]  /*39c0*/  LOP3.LUT R3, R12, UR8, RZ, 0x3c, !PT ;  /* 0x000000080c037c12 */ /* 0x004fc8000f8e3cff */
[----:B------:R-:W-:-:S04]  /*39d0*/  SHF.L.U32 R0, R3, 0x1f, RZ ;  /* 0x0000001f03007819 */ /* 0x000fc800000006ff */
[----:B------:R-:W2:Y:S02]  /*39e0*/  SYNCS.PHASECHK.TRANS64 P0, [UR7+0x190], R0 ;  /* 0x00019000ff0075a7 */ /* 0x000ea40008001007 */
[----:B-12---:R-:W-:Y:S05]  /*39f0*/  @P0 EXIT ;  /* 0x000000000000094d */ /* 0x006fea0003800000 */
[----:B------:R-:W-:Y:S02]  /*3a00*/  SHF.L.U32 R3, R3, 0x1f, RZ ;  /* 0x0000001f03037819 */ /* 0x000fe400000006ff */
[----:B------:R-:W-:-:S07]  /*3a10*/  MOV R0, UR7 ;  /* 0x0000000700007c02 */ /* 0x000fce0008000f00 */
.L_x_73:
[----:B-1----:R1:W2:Y:S02]  /*3a20*/  SYNCS.PHASECHK.TRANS64.TRYWAIT P0, [R0+URZ+0x190], R3 ;  /* 0x00019003000075a7 */ /* 0x0022a400080011ff */
[----:B--2---:R-:W-:Y:S05]  /*3a30*/  @!P0 NANOSLEEP.SYNCS 0x989680 ;  /* 0x009896800000895d */ /* 0x004fea0003900000 */
[----:B------:R-:W2:Y:S02]  /*3a40*/  @!P0 SYNCS.PHASECHK.TRANS64 P0, [R0+URZ+0x190], R3 ;  /* 0x00019003000085a7 */ /* 0x000ea400080010ff */
[----:B--2---:R-:W-:Y:S05]  /*3a50*/  @P0 EXIT ;  /* 0x000000000000094d */ /* 0x004fea0003800000 */
[----:B------:R-:W-:Y:S05]  /*3a60*/  BRA `(.L_x_73) ;  /* 0xfffffffc00ec7947 */ /* 0x000fea000383ffff */
.L_x_66:
[----:B------:R-:W-:Y:S05]  /*3a70*/  BRA.U UP5, `(.L_x_74) ;  /* 0x0000000d05d47547 */ /* 0x000fea000b800000 */
[----:B------:R-:W-:Y:S01]  /*3a80*/  UMOV UR4, 0x40 ;  /* 0x0000004000047882 */ /* 0x000fe20000000000 */
[----:B------:R-:W-:Y:S01]  /*3a90*/  NOP ;  /* 0x0000000000007918 */ /* 0x000fe20000000000 */
[----:B------:R-:W-:Y:S01]  /*3aa0*/  ULEA UR5, UR51, UR4, 0x18 ;  /* 0x0000000433057291 */ /* 0x000fe2000f8ec0ff */
[----:B------:R-:W-:Y:S02]  /*3ab0*/  UMOV UR6, 0x400 ;  /* 0x0000040000067882 */ /* 0x000fe40000000000 */
[----:B------:R-:W-:-:S06]  /*3ac0*/  ULEA UR6, UR51, UR6, 0x18 ;  /* 0x0000000633067291 */ /* 0x000fcc000f8ec0ff */
[----:B------:R-:W2:Y:S02]  /*3ad0*/  LDS.U8 R0, [UR5+0x1c] ;  /* 0x00001c05ff007984 */ /* 0x000ea40008000000 */
[----:B--2---:R-:W-:-:S13]  /*3ae0*/  ISETP.NE.AND P0, PT, R0, RZ, PT ;  /* 0x000000ff0000720c */ /* 0x004fda0003f05270 */
[----:B------:R-:W-:Y:S05]  /*3af0*/  @P0 BRA `(.L_x_75) ;  /* 0x0000000000580947 */ /* 0x000fea0003800000 */
[----:B------:R-:W-:-:S13]  /*3b00*/  ELECT P0, URZ, PT ;  /* 0x0000000000ff782f */ /* 0x000fda0003800000 */
[----:B------:R-:W-:Y:S05]  /*3b10*/  @!P0 BRA `(.L_x_76) ;  /* 0x0000000000608947 */ /* 0x000fea0003800000 */
[----:B------:R-:W-:Y:S01]  /*3b20*/  UMOV UR4, 0x10 ;  /* 0x0000001000047882 */ /* 0x000fe20000000000 */
[----:B------:R-:W-:Y:S01]  /*3b30*/  HFMA2 R0, -RZ, RZ, 0, 5.9604644775390625e-08 ;  /* 0x00000001ff007431 */ /* 0x000fe200000001ff */
[----:B------:R-:W-:-:S03]  /*3b40*/  MOV R3, 0xffff ;  /* 0x0000ffff00037802 */ /* 0x000fc60000000f00 */
[----:B------:R-:W-:Y:S04]  /*3b50*/  DEPBAR.LE SB2, 0x36 ;  /* 0x0000ad800000791a */ /* 0x000fe80000000000 */
[----:B------:R-:W2:Y:S02]  /*3b60*/  UTCATOMSWS.FIND_AND_SET.ALIGN UP0, UR4, UR4 ;  /* 0x00000004000475e3 */ /* 0x000ea40008000800 */
[----:B--2---:R-:W-:Y:S01]  /*3b70*/  MOV R4, UR4 ;  /* 0x0000000400047c02 */ /* 0x004fe20008000f00 */
[----:B------:R-:W-:Y:S06]  /*3b80*/  BRA.U UP0, `(.L_x_77) ;  /* 0x0000000100187547 */ /* 0x000fec000b800000 */
.L_x_78:
[----:B------:R-:W-:Y:S05]  /*3b90*/  NANOSLEEP 0x64 ;  /* 0x000000640000795d */ /* 0x000fea0003800000 */
[----:B------:R-:W-:-:S05]  /*3ba0*/  UMOV UR4, 0x10 ;  /* 0x0000001000047882 */ /* 0x000fca0000000000 */
[----:B------:R-:W-:Y:S04]  /*3bb0*/  DEPBAR.LE SB2, 0x36 ;  /* 0x0000ad800000791a */ /* 0x000fe80000000000 */
[----:B------:R-:W2:Y:S02]  /*3bc0*/  UTCATOMSWS.FIND_AND_SET.ALIGN UP0, UR4, UR4 ;  /* 0x00000004000475e3 */ /* 0x000ea40008000800 */
[----:B--2---:R-:W-:Y:S01]  /*3bd0*/  MOV R4, UR4 ;  /* 0x0000000400047c02 */ /* 0x004fe20008000f00 */
[----:B------:R-:W-:Y:S05]  /*3be0*/  BRA.U !UP0, `(.L_x_78) ;  /* 0xfffffffd08e87547 */ /* 0x000fea000b83ffff */
.L_x_77:
[-C--:B------:R-:W-:Y:S02]  /*3bf0*/  SHF.L.U32 R3, R3, R4.reuse, RZ ;  /* 0x0000000403037219 */ /* 0x080fe400000006ff */
[----:B------:R-:W-:Y:S01]  /*3c00*/  SHF.L.U32 R0, R0, R4, RZ ;  /* 0x0000000400007219 */ /* 0x000fe200000006ff */
[----:B------:R-:W-:Y:S02]  /*3c10*/  IMAD.SHL.U32 R4, R4, 0x20, RZ ;  /* 0x0000002004047824 */ /* 0x000fe400078e00ff */
[----:B------:R2:W-:Y:S04]  /*3c20*/  ATOMS.OR RZ, [UR5+0x14], R3 ;  /* 0x00001403ffff798c */ /* 0x0005e8000b000005 */
[----:B------:R2:W-:Y:S04]  /*3c30*/  ATOMS.OR RZ, [UR5+0x18], R0 ;  /* 0x00001800ffff798c */ /* 0x0005e8000b000005 */
[----:B------:R2:W-:Y:S01]  /*3c40*/  STS [UR6+0x230], R4 ;  /* 0x00023004ff007988 */ /* 0x0005e20008000806 */
[----:B------:R-:W-:Y:S05]  /*3c50*/  BRA `(.L_x_76) ;  /* 0x0000000000107947 */ /* 0x000fea0003800000 */
.L_x_75:
[----:B------:R-:W-:Y:S02]  /*3c60*/  MOV R0, 0xffffffff ;  /* 0xffffffff00007802 */ /* 0x000fe40000000f00 */
[----:B------:R-:W-:-:S03]  /*3c70*/  MOV R4, 0x3ca0 ;  /* 0x00003ca000047802 */ /* 0x000fc60000000f00 */
[----:B------:R2:W-:Y:S04]  /*3c80*/  STS [UR6+0x230], R0 ;  /* 0x00023000ff007988 */ /* 0x0005e80008000806 */
[----:B-12--5:R-:W-:Y:S05]  /*3c90*/  CALL.REL.NOINC `($__internal_1_$__cuda_sm10x_tcgen05_guardrail_trap_phase_invalid_during_alloc) ;  /* 0x0000003c00987944 */ /* 0x026fea0003c00000 */
.L_x_76:
[----:B------:R-:W-:Y:S05]  /*3ca0*/  WARPSYNC.ALL ;  /* 0x0000000000007948 */ /* 0x000fea0003800000 */
[----:B------:R-:W3:Y:S01]  /*3cb0*/  S2UR UR4, SR_CgaCtaId ;  /* 0x00000000000479c3 */ /* 0x000ee20000008800 */
[----:B------:R-:W-:Y:S01]  /*3cc0*/  UMOV UR26, 0x400 ;  /* 0x00000400001a7882 */ /* 0x000fe20000000000 */
[----:B------:R-:W-:-:S06]  /*3cd0*/  NOP ;  /* 0x0000000000007918 */ /* 0x000fcc0000000000 */
[----:B------:R-:W-:Y:S06]  /*3ce0*/  BAR.ARV 0x6, 0xa0 ;  /* 0x0182800000007b1d */ /* 0x000fec0000002000 */
[----:B------:R-:W4:Y:S01]  /*3cf0*/  LDCU UR5, c[0x0][0x38c] ;  /* 0x00007180ff0577ac */ /* 0x000f220008000800 */
[----:B------:R-:W-:Y:S01]  /*3d00*/  LOP3.LUT R2, R2, 0xffff, RZ, 0xc0, !PT ;  /* 0x0000ffff02027812 */ /* 0x000fe200078ec0ff */
[----:B------:R-:W-:Y:S01]  /*3d10*/  IMAD.MOV.U32 R11, RZ, RZ, 0x1 ;  /* 0x00000001ff0b7424 */ /* 0x000fe200078e00ff */
[----:B------:R-:W-:Y:S01]  /*3d20*/  CS2R R8, SRZ ;  /* 0x0000000000087805 */ /* 0x000fe2000001ff00 */
[----:B------:R-:W1:Y:S01]  /*3d30*/  LDCU UR7, c[0x0][0x38c] ;  /* 0x00007180ff0777ac */ /* 0x000e620008000800 */
[----:B------:R-:W-:Y:S01]  /*3d40*/  R2UR UR27, R2 ;  /* 0x00000000021b72ca */ /* 0x000fe200000e0000 */
[----:B------:R-:W-:Y:S01]  /*3d50*/  IMAD.MOV.U32 R10, RZ, RZ, RZ ;  /* 0x000000ffff0a7224 */ /* 0x000fe200078e00ff */
[----:B------:R-:W-:Y:S01]  /*3d60*/  UMOV UR30, URZ ;  /* 0x000000ff001e7c82 */ /* 0x000fe20008000000 */
[----:B------:R-:W-:Y:S01]  /*3d70*/  UMOV UR24, URZ ;  /* 0x000000ff00187c82 */ /* 0x000fe20008000000 */
[----:B---3--:R-:W-:Y:S01]  /*3d80*/  ULEA UR26, UR4, UR26, 0x18 ;  /* 0x0000001a041a7291 */ /* 0x008fe2000f8ec0ff */
[----:B------:R-:W-:Y:S01]  /*3d90*/  UMOV UR38, 0x0 ;  /* 0x0000000000267882 */ /* 0x000fe20000000000 */
[----:B------:R-:W-:-:S02]  /*3da0*/  UMOV UR39, 0x40404a0 ;  /* 0x040404a000277882 */ /* 0x000fc40000000000 */
[----:B------:R-:W-:Y:S02]  /*3db0*/  UIADD3 UR4, UPT, UPT, UR26, 0xb00, URZ ;  /* 0x00000b001a047890 */ /* 0x000fe4000fffe0ff */
[----:B------:R-:W-:Y:S02]  /*3dc0*/  UIADD3 UR6, UPT, UPT, UR26, 0x2cb00, URZ ;  /* 0x0002cb001a067890 */ /* 0x000fe4000fffe0ff */
[----:B----4-:R-:W-:Y:S01]  /*3dd0*/  UIADD3 UR5, UPT, UPT, UR5, 0x7f, URZ ;  /* 0x0000007f05057890 */ /* 0x010fe2000fffe0ff */
[----:B--2---:R-:W2:Y:S01]  /*3de0*/  LDS R0, [UR26+0x230] ;  /* 0x0002301aff007984 */ /* 0x004ea20008000800 */
[----:B-1----:R-:W-:Y:S01]  /*3df0*/  UMOV UR36, 0x0 ;  /* 0x0000000000247882 */ /* 0x002fe20000000000 */
[----:B------:R-:W-:Y:S01]  /*3e00*/  UMOV UR37, 0x40404a0 ;  /* 0x040404a000257882 */ /* 0x000fe20000000000 */
[----:B------:R-:W-:Y:S02]  /*3e10*/  USHF.R.S32.HI UR40, URZ, 0x1f, UR5 ;  /* 0x0000001fff287899 */ /* 0x000fe40008011405 */
[----:B------:R-:W-:-:S02]  /*3e20*/  UISETP.GE.AND UP4, UPT, UR7, 0x1, UPT ;  /* 0x000000010700788c */ /* 0x000fc4000bf86270 */
[----:B------:R-:W-:Y:S02]  /*3e30*/  ULEA.HI UR40, UR40, UR5, URZ, 0x7 ;  /* 0x0000000528287291 */ /* 0x000fe4000f8f38ff */
[----:B------:R-:W-:Y:S02]  /*3e40*/  USHF.R.U32.HI UR5, URZ, 0x4, UR4 ;  /* 0x00000004ff057899 */ /* 0x000fe40008011604 */
[----:B------:R-:W-:Y:S02]  /*3e50*/  USHF.R.S32.HI UR40, URZ, 0x7, UR40 ;  /* 0x00000007ff287899 */ /* 0x000fe40008011428 */
[----:B------:R-:W-:Y:S02]  /*3e60*/  USHF.R.U32.HI UR4, URZ, 0x4, UR6 ;  /* 0x00000004ff047899 */ /* 0x000fe40008011606 */
[----:B------:R-:W-:Y:S02]  /*3e70*/  UISETP.LT.AND UP0, UPT, UR40, 0x1, UPT ;  /* 0x000000012800788c */ /* 0x000fe4000bf01270 */
[----:B------:R-:W-:-:S02]  /*3e80*/  ULOP3.LUT UR5, UR5, 0x3fff, URZ, 0xc0, !UPT ;  /* 0x00003fff05057892 */ /* 0x000fc4000f8ec0ff */
[----:B------:R-:W-:Y:S02]  /*3e90*/  ULOP3.LUT UR4, UR4, 0x3fff, URZ, 0xc0, !UPT ;  /* 0x00003fff04047892 */ /* 0x000fe4000f8ec0ff */
[----:B------:R-:W-:Y:S02]  /*3ea0*/  USEL UR41, UR40, 0x1, !UP0 ;  /* 0x0000000128297887 */ /* 0x000fe4000c000000 */
[----:B------:R-:W-:Y:S02]  /*3eb0*/  ULOP3.LUT UR28, UR5, 0x10000, URZ, 0xfc, !UPT ;  /* 0x00010000051c7892 */ /* 0x000fe4000f8efcff */
[----:B------:R-:W-:Y:S02]  /*3ec0*/  ULOP3.LUT UR29, UR4, 0x10000, URZ, 0xfc, !UPT ;  /* 0x00010000041d7892 */ /* 0x000fe4000f8efcff */
[----:B------:R-:W-:Y:S01]  /*3ed0*/  UIADD3 UR41, UPT, UPT, -UR41, URZ, URZ ;  /* 0x000000ff29297290 */ /* 0x000fe2000fffe1ff */
[----:B------:R-:W-:Y:S01]  /*3ee0*/  UMOV UR34, 0x0 ;  /* 0x0000000000227882 */ /* 0x000fe20000000000 */
[----:B------:R-:W-:Y:S01]  /*3ef0*/  UMOV UR35, 0x40404a0 ;  /* 0x040404a000237882 */ /* 0x000fe20000000000 */
[----:B------:R-:W-:Y:S01]  /*3f00*/  UMOV UR32, 0x0 ;  /* 0x0000000000207882 */ /* 0x000fe20000000000 */
[----:B------:R-:W-:Y:S01]  /*3f10*/  UMOV UR33, 0x40404a0 ;  /* 0x040404a000217882 */ /* 0x000fe20000000000 */
[----:B--2---:R-:W-:-:S15]  /*3f20*/  R2UR UR42, R0 ;  /* 0x00000000002a72ca */ /* 0x004fde00000e0000 */
.L_x_85:
[----:B------:R-:W-:Y:S02]  /*3f30*/  LEA R0, R10, UR26, 0x3 ;  /* 0x0000001a0a007c11 */ /* 0x000fe4000f8e18ff */
[----:B------:R-:W-:Y:S02]  /*3f40*/  SHF.L.U32 R5, R9, 0x1f, RZ ;  /* 0x0000001f09057819 */ /* 0x000fe400000006ff */
[----:B------:R-:W-:Y:S01]  /*3f50*/  PLOP3.LUT P0, PT, PT, PT, UP4, 0x80, 0x8 ;  /* 0x000000000008781c */ /* 0x000fe20003f0f048 */
[----:B------:R-:W-:Y:S01]  /*3f60*/  VIADD R3, R0, 0x190 ;  /* 0x0000019000037836 */ /* 0x000fe20000000000 */
[----:B-1----:R-:W1:Y:S02]  /*3f70*/  SYNCS.PHASECHK.TRANS64.TRYWAIT P1, [R0+URZ+0x180], R5 ;  /* 0x00018005000075a7 */ /* 0x002e6400080211ff */
[----:B-1-3--:R-:W-:Y:S09]  /*3f80*/  @!P1 BRA `(.L_x_79) ;  /* 0x0000003400a49947 */ /* 0x00aff20003800000 */
.L_x_167:
[----:B------:R-:W-:Y:S01]  /*3f90*/  LEA R4, R10, UR26, 0x4 ;  /* 0x0000001a0a047c11 */ /* 0x000fe2000f8e20ff */
[----:B------:R-:W-:Y:S01]  /*3fa0*/  @UP4 ULEA UR4, UR24, UR26, 0x3 ;  /* 0x0000001a18044291 */ /* 0x000fe2000f8e18ff */
[----:B------:R-:W-:Y:S01]  /*3fb0*/  PLOP3.LUT P2, PT, PT, PT, PT, 0x80, 0x8 ;  /* 0x000000000008781c */ /* 0x000fe20003f4f070 */
[----:B------:R-:W-:Y:S01]  /*3fc0*/  ULEA UR31, UR30, UR26, 0x3 ;  /* 0x0000001a1e1f7291 */ /* 0x000fe2000f8e18ff */
[----:B------:R-:W-:Y:S02]  /*3fd0*/  PRMT R3, RZ, 0x654, R3 ;  /* 0x00000654ff037816 */ /* 0x000fe40000000003 */
[----:B-1----:R-:W1:Y:S01]  /*3fe0*/  LDS.128 R4, [R4+0x210] ;  /* 0x0002100004047984 */ /* 0x002e620000000c00 */
[----:B------:R-:W-:Y:S02]  /*3ff0*/  @P0 SHF.L.U32 R2, R8, 0x1f, RZ ;  /* 0x0000001f08020819 */ /* 0x000fe400000006ff */
[----:B------:R-:W-:Y:S01]  /*4000*/  SHF.L.U32 R0, R11, 0x1f, RZ ;  /* 0x0000001f0b007819 */ /* 0x000fe200000006ff */
[----:B------:R-:W-:Y:S01]  /*4010*/  @!PT LDS RZ, [RZ] ;  /* 0x00000000fffff984 */ /* 0x000fe20000000800 */
[----:B------:R-:W-:Y:S01]  /*4020*/  @!PT LDS RZ, [RZ] ;  /* 0x00000000fffff984 */ /* 0x000fe20000000800 */
[----:B------:R-:W-:Y:S01]  /*4030*/  @!PT LDS RZ, [RZ] ;  /* 0x00000000fffff984 */ /* 0x000fe20000000800 */
[----:B------:R-:W-:Y:S01]  /*4040*/  @!PT LDS RZ, [RZ] ;  /* 0x00000000fffff984 */ /* 0x000fe20000000800 */
[----:B------:R2:W-:Y:S06]  /*4050*/  MEMBAR.ALL.CTA ;  /* 0x0000000000007992 */ /* 0x0005ec0000008000 */
[----:B--2---:R-:W2:Y:S02]  /*4060*/  FENCE.VIEW.ASYNC.S ;  /* 0x00000000000073c6 */ /* 0x004ea40000000000 */
[----:B--2---:R2:W-:Y:S01]  /*4070*/  SYNCS.ARRIVE.TRANS64.RED.A1T0 RZ, [R3+URZ], RZ ;  /* 0x000000ff03ff79a7 */ /* 0x0045e200081004ff */
[----:B------:R2:W3:Y:S01]  /*4080*/  @P0 SYNCS.PHASECHK.TRANS64.TRYWAIT P2, [UR4], R2 ;  /* 0x00000002ff0005a7 */ /* 0x0004e20008041104 */
[----:B------:R-:W-:Y:S01]  /*4090*/  ULEA.HI UR4, UR30, UR30, URZ, 0x1 ;  /* 0x0000001e1e047291 */ /* 0x000fe2000f8f08ff */
[----:B-1----:R-:W-:-:S03]  /*40a0*/  LOP3.LUT P1, RZ, R6, 0x1, RZ, 0xc0, !PT ;  /* 0x0000000106ff7812 */ /* 0x002fc6000782c0ff */
[----:B------:R-:W-:Y:S02]  /*40b0*/  USHF.L.U32 UR11, UR4, 0x3, URZ ;  /* 0x00000003040b7899 */ /* 0x000fe400080006ff */
[----:B------:R-:W-:Y:S02]  /*40c0*/  ULOP3.LUT UR4, UR4, 0xffe, URZ, 0xc0, !UPT ;  /* 0x00000ffe04047892 */ /* 0x000fe4000f8ec0ff */
[----:B------:R-:W-:Y:S02]  /*40d0*/  ULOP3.LUT UR11, UR11, 0xfffffff0, URZ, 0xc0, !UPT ;  /* 0xfffffff00b0b7892 */ /* 0x000fe4000f8ec0ff */
[----:B------:R-:W-:Y:S02]  /*40e0*/  UIADD3 UR4, UPT, UPT, -UR4, UR30, URZ ;  /* 0x0000001e04047290 */ /* 0x000fe4000fffe1ff */
[----:B------:R-:W-:Y:S01]  /*40f0*/  UIADD3 UR11, UPT, UPT, UR42, UR11, URZ ;  /* 0x0000000b2a0b7290 */ /* 0x000fe2000fffe0ff */
[----:B------:R-:W1:Y:S03]  /*4100*/  SYNCS.PHASECHK.TRANS64.TRYWAIT P0, [UR31+0x1c0], R0 ;  /* 0x0001c000ff0075a7 */ /* 0x000e66000800111f */
[----:B------:R-:W-:Y:S01]  /*4110*/  ULEA UR11, UR4, UR11, 0x14 ;  /* 0x0000000b040b7291 */ /* 0x000fe2000f8ea0ff */
[----:B-123--:R-:W-:Y:S11]  /*4120*/  @!P0 BRA `(.L_x_80) ;  /* 0x0000003400508947 */ /* 0x00eff60003800000 */
.L_x_169:
[----:B------:R-:W-:Y:S01]  /*4130*/  IADD3 R10, PT, PT, R10, 0x1, RZ ;  /* 0x000000010a0a7810 */ /* 0x000fe20007ffe0ff */
[----:B------:R-:W-:Y:S06]  /*4140*/  BRA.U !UP4, `(.L_x_81) ;  /* 0x000000010cc07547 */ /* 0x000fec000b800000 */
[----:B------:R-:W-:Y:S01]  /*4150*/  UPLOP3.LUT UP2, UPT, UPT, UPT, UPT, 0x40, 0x4 ;  /* 0x000000000004789c */ /* 0x000fe20003f4e870 */
[----:B------:R-:W-:Y:S01]  /*4160*/  UMOV UR23, UR41 ;  /* 0x0000002900177c82 */ /* 0x000fe20008000000 */
[----:B------:R-:W-:Y:S01]  /*4170*/  UMOV UR22, UR40 ;  /* 0x0000002800167c82 */ /* 0x000fe20008000000 */
[----:B------:R-:W-:-:S08]  /*4180*/  UMOV UR10, UR24 ;  /* 0x00000018000a7c82 */ /* 0x000fd00008000000 */
.L_x_84:
[----:B------:R-:W-:Y:S02]  /*4190*/  UIADD3 UR23, UPT, UPT, UR23, 0x1, URZ ;  /* 0x0000000117177890 */ /* 0x000fe4000fffe0ff */
[----:B--2---:R-:W-:Y:S02]  /*41a0*/  ULEA UR5, UR10, UR26, 0x3 ;  /* 0x0000001a0a057291 */ /* 0x004fe4000f8e18ff */
[----:B------:R-:W-:Y:S01]  /*41b0*/  UISETP.NE.AND UP3, UPT, UR23, URZ, UPT ;  /* 0x000000ff1700728c */ /* 0x000fe2000bf65270 */
[----:B---3--:R-:W-:Y:S10]  /*41c0*/  @P2 BRA `(.L_x_82) ;  /* 0x00000000000c2947 */ /* 0x008ff40003800000 */
[----:B-1----:R-:W-:Y:S04]  /*41d0*/  SHF.L.U32 R3, R8, 0x1f, RZ ;  /* 0x0000001f08037819 */ /* 0x002fe800000006ff */
[----:B------:R-:W1:Y:S02]  /*41e0*/  SYNCS.PHASECHK.TRANS64.TRYWAIT P0, [UR5], R3 ;  /* 0x00000003ff0075a7 */ /* 0x000e640008001105 */
[----:B-1----:R-:W-:Y:S05]  /*41f0*/  @!P0 BRA `(.L_x_83) ;  /* 0x0000003400348947 */ /* 0x002fea0003800000 */
.L_x_82:
[----:B------:R-:W-:Y:S01]  /*4200*/  UISETP.NE.AND UP0, UPT, UR22, 0x1, UPT ;  /* 0x000000011600788c */ /* 0x000fe2000bf05270 */
[----:B------:R-:W-:Y:S01]  /*4210*/  PLOP3.LUT P2, PT, PT, PT, PT, 0x80, 0x8 ;  /* 0x000000000008781c */ /* 0x000fe20003f4f070 */
[----:B------:R-:W-:Y:S02]  /*4220*/  UIADD3 UR4, UPT, UPT, UR10, 0x1, URZ ;  /* 0x000000010a047890 */ /* 0x000fe4000fffe0ff */
[----:B------:R-:W-:Y:S02]  /*4230*/  UIADD3 UR25, UPT, UPT, UR5, 0xb0, URZ ;  /* 0x000000b005197890 */ /* 0x000fe4000fffe0ff */
[----:B------:R-:W-:Y:S01]  /*4240*/  UISETP.NE.AND UP1, UPT, UR4, 0x16, UPT ;  /* 0x000000160400788c */ /* 0x000fe2000bf25270 */
[----:B------:R-:W-:Y:S01]  /*4250*/  PLOP3.LUT P0, PT, PT, PT, UP0, 0x80, 0x8 ;  /* 0x000000000008781c */ /* 0x000fe20003f0f008 */
[----:B------:R-:W-:Y:S02]  /*4260*/  UIADD3 UR22, UPT, UPT, UR22, -0x1, URZ ;  /* 0xffffffff16167890 */ /* 0x000fe4000fffe0ff */
[----:B------:R-:W-:Y:S02]  /*4270*/  USEL UR6, URZ, 0x1, UP1 ;  /* 0x00000001ff067887 */ /* 0x000fe40008800000 */
[----:B------:R-:W-:Y:S01]  /*4280*/  USEL UR24, UR4, URZ, UP1 ;  /* 0x000000ff04187287 */ /* 0x000fe20008800000 */
[----:B------:R-:W-:Y:S01]  /*4290*/  UMOV UR7, 0x40004040 ;  /* 0x4000404000077882 */ /* 0x000fe20000000000 */
[----:B------:R-:W-:Y:S02]  /*42a0*/  UMOV UR5, 0x40004040 ;  /* 0x4000404000057882 */ /* 0x000fe40000000000 */
[----:B------:R-:W-:Y:S01]  /*42b0*/  @UP0 ULEA UR4, UR24, UR26, 0x3 ;  /* 0x0000001a18040291 */ /* 0x000fe2000f8e18ff */
[----:B------:R-:W-:Y:S01]  /*42c0*/  LOP3.LUT R8, R8, UR6, RZ, 0x3c, !PT ;  /* 0x0000000608087c12 */ /* 0x000fe2000f8e3cff */
[----:B------:R-:W-:Y:S01]  /*42d0*/  ULEA UR6, UR10, UR29, 0x7 ;  /* 0x0000001d0a067291 */ /* 0x000fe2000f8e38ff */
[----:B------:R-:W-:Y:S02]  /*42e0*/  UMOV UR21, 0x40004040 ;  /* 0x4000404000157882 */ /* 0x000fe40000000000 */
[----:B-1----:R-:W-:Y:S01]  /*42f0*/  @P0 SHF.L.U32 R0, R8, 0x1f, RZ ;  /* 0x0000001f08000819 */ /* 0x002fe200000006ff */
[----:B------:R-:W-:Y:S02]  /*4300*/  UIADD3 UR20, UPT, UPT, UR6, 0x2, URZ ;  /* 0x0000000206147890 */ /* 0x000fe4000fffe0ff */
[----:B------:R-:W-:Y:S01]  /*4310*/  UIADD3 UR16, UPT, UPT, UR6, 0x4, URZ ;  /* 0x0000000406107890 */ /* 0x000fe2000fffe0ff */
[----:B------:R2:W3:Y:S01]  /*4320*/  @P0 SYNCS.PHASECHK.TRANS64.TRYWAIT P2, [UR4], R0 ;  /* 0x00000000ff0005a7 */ /* 0x0004e20008041104 */
[----:B------:R-:W-:Y:S02]  /*4330*/  ULEA UR4, UR10, UR28, 0x9 ;  /* 0x0000001c0a047291 */ /* 0x000fe4000f8e48ff */
[----:B------:R-:W-:Y:S02]  /*4340*/  UIADD3 UR12, UPT, UPT, UR6, 0x6, URZ ;  /* 0x00000006060c7890 */ /* 0x000fe4000fffe0ff */
[----:B------:R-:W-:Y:S02]  /*4350*/  UIADD3 UR18, UPT, UPT, UR4, 0x2, URZ ;  /* 0x0000000204127890 */ /* 0x000fe4000fffe0ff */
[----:B------:R-:W-:Y:S02]  /*4360*/  UIADD3 UR14, UPT, UPT, UR4, 0x4, URZ ;  /* 0x00000004040e7890 */ /* 0x000fe4000fffe0ff */
[----:B------:R-:W-:Y:S01]  /*4370*/  UIADD3 UR8, UPT, UPT, UR4, 0x6, URZ ;  /* 0x0000000604087890 */ /* 0x000fe2000fffe0ff */
[----:B------:R2:W-:Y:S01]  /*4380*/  UTCIMMA gdesc[UR4], gdesc[UR6], tmem[UR11], tmem[UR38], idesc[UR39], UP2 ;  /* 0x00ff2606040075ea */ /* 0x0005e2000900010b */
[----:B------:R-:W-:Y:S01]  /*4390*/  UPLOP3.LUT UP2, UPT, UPT, UPT, UPT, 0x80, 0x8 ;  /* 0x000000000008789c */ /* 0x000fe20003f4f070 */
[----:B------:R-:W-:Y:S01]  /*43a0*/  UMOV UR19, 0x40004040 ;  /* 0x4000404000137882 */ /* 0x000fe20000000000 */
[----:B------:R-:W-:Y:S01]  /*43b0*/  UMOV UR17, 0x40004040 ;  /* 0x4000404000117882 */ /* 0x000fe20000000000 */
[----:B------:R2:W-:Y:S01]  /*43c0*/  UTCIMMA gdesc[UR18], gdesc[UR20], tmem[UR11], tmem[UR36], idesc[UR37], UPT ;  /* 0x00ff2414120075ea */ /* 0x0005e2000b80010b */
[----:B------:R-:W-:Y:S01]  /*43d0*/  UMOV UR15, 0x40004040 ;  /* 0x40004040000f7882 */ /* 0x000fe20000000000 */
[----:B------:R-:W-:Y:S01]  /*43e0*/  UMOV UR13, 0x40004040 ;  /* 0x40004040000d7882 */ /* 0x000fe20000000000 */
[----:B------:R-:W-:Y:S01]  /*43f0*/  UMOV UR9, 0x40004040 ;  /* 0x4000404000097882 */ /* 0x000fe20000000000 */
[----:B------:R2:W-:Y:S01]  /*4400*/  UTCIMMA gdesc[UR14], gdesc[UR16], tmem[UR11], tmem[UR34], idesc[UR35], UPT ;  /* 0x00ff22100e0075ea */ /* 0x0005e2000b80010b */
[----:B------:R2:W-:Y:S01]  /*4410*/  UTCIMMA gdesc[UR8], gdesc[UR12], tmem[UR11], tmem[UR32], idesc[UR33], UPT ;  /* 0x00ff200c080075ea */ /* 0x0005e2000b80010b */
[----:B------:R2:W-:Y:S01]  /*4420*/  UTCBAR.MULTICAST [UR25], URZ, UR27 ;  /* 0x000000ff190073e9 */ /* 0x0005e2000800081b */
[----:B------:R-:W-:Y:S01]  /*4430*/  UMOV UR10, UR24 ;  /* 0x00000018000a7c82 */ /* 0x000fe20008000000 */
[----:B------:R-:W-:Y:S05]  /*4440*/  BRA.U UP3, `(.L_x_84) ;  /* 0xfffffffd03507547 */ /* 0x000fea000b83ffff */
.L_x_81:
[----:B--2---:R-:W-:Y:S01]  /*4450*/  UIADD3 UR4, UPT, UPT, UR30, 0x1, URZ ;  /* 0x000000011e047890 */ /* 0x004fe2000fffe0ff */
[C---:B------:R-:W-:Y:S01]  /*4460*/  ISETP.NE.AND P0, PT, R10.reuse, 0x2, PT ;  /* 0x000000020a00780c */ /* 0x040fe20003f05270 */
[----:B------:R-:W-:Y:S02]  /*4470*/  UIADD3 UR5, UPT, UPT, UR31, 0x1a0, URZ ;  /* 0x000001a01f057890 */ /* 0x000fe4000fffe0ff */
[----:B------:R-:W-:Y:S01]  /*4480*/  UISETP.NE.AND UP0, UPT, UR4, 0x4, UPT ;  /* 0x000000040400788c */ /* 0x000fe2000bf05270 */
[----:B-1----:R-:W-:Y:S02]  /*4490*/  SEL R0, RZ, 0x1, P0 ;  /* 0x00000001ff007807 */ /* 0x002fe40000000000 */
[----:B------:R-:W-:Y:S01]  /*44a0*/  SEL R10, R10, RZ, P0 ;  /* 0x000000ff0a0a7207 */ /* 0x000fe20000000000 */
[----:B------:R-:W-:Y:S01]  /*44b0*/  USEL UR6, URZ, 0x1, UP0 ;  /* 0x00000001ff067887 */ /* 0x000fe20008000000 */
[----:B------:R-:W-:Y:S01]  /*44c0*/  LOP3.LUT R9, R9, R0, RZ, 0x3c, !PT ;  /* 0x0000000009097212 */ /* 0x000fe200078e3cff */
[----:B------:R-:W-:Y:S01]  /*44d0*/  USEL UR30, UR4, URZ, UP0 ;  /* 0x000000ff041e7287 */ /* 0x000fe20008000000 */
[----:B------:R1:W-:Y:S03]  /*44e0*/  UTCBAR [UR5], URZ ;  /* 0x000000ff050073e9 */ /* 0x0003e600080000ff */
[----:B------:R-:W-:Y:S01]  /*44f0*/  LOP3.LUT R11, R11, UR6, RZ, 0x3c, !PT ;  /* 0x000000060b0b7c12 */ /* 0x000fe2000f8e3cff */
[----:B------:R-:W-:Y:S07]  /*4500*/  @P1 BRA `(.L_x_85) ;  /* 0xfffffff800881947 */ /* 0x000fee000383ffff */
[----:B------:R-:W2:Y:S01]  /*4510*/  S2UR UR8, SR_CgaCtaId ;  /* 0x00000000000879c3 */ /* 0x000ea20000008800 */
[----:B------:R-:W-:Y:S01]  /*4520*/  ELECT P0, URZ, PT ;  /* 0x0000000000ff782f */ /* 0x000fe20003800000 */
[----:B------:R-:W-:Y:S01]  /*4530*/  IMAD.MOV.U32 R0, RZ, RZ, 0x1 ;  /* 0x00000001ff007424 */ /* 0x000fe200078e00ff */
[----:B------:R-:W-:Y:S01]  /*4540*/  UIADD3 UR26, UPT, UPT, UR26, 0x1c0, URZ ;  /* 0x000001c01a1a7890 */ /* 0x000fe2000fffe0ff */
[----:B------:R-:W-:Y:S01]  /*4550*/  SHF.L.U32 R3, R11, 0x1f, RZ ;  /* 0x0000001f0b037819 */ /* 0x000fe200000006ff */
[----:B------:R-:W-:-:S03]  /*4560*/  UMOV UR4, 0x40 ;  /* 0x0000004000047882 */ /* 0x000fc60000000000 */
[----:B------:R-:W-:Y:S01]  /*4570*/  UVIRTCOUNT.DEALLOC.SMPOOL 0x80 ;  /* 0x000000800000784c */ /* 0x000fe20000000000 */
[----:B--2---:R-:W-:Y:S02]  /*4580*/  ULEA UR8, UR8, UR4, 0x18 ;  /* 0x0000000408087291 */ /* 0x004fe4000f8ec0ff */
[----:B------:R-:W-:-:S07]  /*4590*/  ULEA UR4, UR30, UR26, 0x3 ;  /* 0x0000001a1e047291 */ /* 0x000fce000f8e18ff */
[----:B------:R2:W-:Y:S02]  /*45a0*/  @P0 STS.U8 [UR8+0x1c], R0 ;  /* 0x00001c00ff000988 */ /* 0x0005e40008000008 */
[----:B------:R-:W4:Y:S02]  /*45b0*/  SYNCS.PHASECHK.TRANS64.TRYWAIT P0, [UR4], R3 ;  /* 0x00000003ff0075a7 */ /* 0x000f240008001104 */
[----:B--2-4-:R-:W-:Y:S05]  /*45c0*/  @!P0 BRA `(.L_x_86) ;  /* 0x0000003000588947 */ /* 0x014fea0003800000 */
.L_x_172:
[----:B------:R-:W-:-:S04]  /*45d0*/  UIADD3 UR4, UPT, UPT, UR30, 0x1, URZ ;  /* 0x000000011e047890 */ /* 0x000fc8000fffe0ff */
[----:B------:R-:W-:-:S04]  /*45e0*/  UISETP.NE.AND UP0, UPT, UR4, 0x4, UPT ;  /* 0x000000040400788c */ /* 0x000fc8000bf05270 */
[----:B------:R-:W-:Y:S02]  /*45f0*/  USEL UR6, URZ, 0x1, UP0 ;  /* 0x00000001ff067887 */ /* 0x000fe40008000000 */
[----:B------:R-:W-:-:S04]  /*4600*/  USEL UR4, UR4, URZ, UP0 ;  /* 0x000000ff04047287 */ /* 0x000fc80008000000 */
[----:B-1----:R-:W-:Y:S01]  /*4610*/  ULEA UR5, UR4, UR26, 0x3 ;  /* 0x0000001a04057291 */ /* 0x002fe2000f8e18ff */
[----:B------:R-:W-:-:S04]  /*4620*/  LOP3.LUT R2, R11, UR6, RZ, 0x3c, !PT ;  /* 0x000000060b027c12 */ /* 0x000fc8000f8e3cff */
[----:B--2---:R-:W-:-:S04]  /*4630*/  SHF.L.U32 R3, R2, 0x1f, RZ ;  /* 0x0000001f02037819 */ /* 0x004fc800000006ff */
[----:B------:R-:W1:Y:S02]  /*4640*/  SYNCS.PHASECHK.TRANS64.TRYWAIT P0, [UR5], R3 ;  /* 0x00000003ff0075a7 */ /* 0x000e640008001105 */
[----:B-1----:R-:W-:Y:S05]  /*4650*/  @!P0 BRA `(.L_x_87) ;  /* 0x00000030004c8947 */ /* 0x002fea0003800000 */
.L_x_174:
        /* <DEDUP_REMOVED lines=9> */
.L_x_176:
[----:B------:R-:W-:-:S04]  /*46f0*/  UIADD3 UR4, UPT, UPT, UR4, 0x1, URZ ;  /* 0x0000000104047890 */ /* 0x000fc8000fffe0ff */
[----:B------:R-:W-:-:S04]  /*4700*/  UISETP.NE.AND UP0, UPT, UR4, 0x4, UPT ;  /* 0x000000040400788c */ /* 0x000fc8000bf05270 */
[----:B------:R-:W-:Y:S02]  /*4710*/  USEL UR5, URZ, 0x1, UP0 ;  /* 0x00000001ff057887 */ /* 0x000fe40008000000 */
[----:B------:R-:W-:-:S04]  /*4720*/  USEL UR4, UR4, URZ, UP0 ;  /* 0x000000ff04047287 */ /* 0x000fc80008000000 */
[----:B------:R-:W-:Y:S01]  /*4730*/  ULEA UR4, UR4, UR26, 0x3 ;  /* 0x0000001a04047291 */ /* 0x000fe2000f8e18ff */
[----:B-1----:R-:W-:-:S04]  /*4740*/  LOP3.LUT R3, R2, UR5, RZ, 0x3c, !PT ;  /* 0x0000000502037c12 */ /* 0x002fc8000f8e3cff */
[----:B------:R-:W-:-:S04]  /*4750*/  SHF.L.U32 R3, R3, 0x1f, RZ ;  /* 0x0000001f03037819 */ /* 0x000fc800000006ff */
[----:B------:R-:W1:Y:S02]  /*4760*/  SYNCS.PHASECHK.TRANS64.TRYWAIT P0, [UR4], R3 ;  /* 0x00000003ff0075a7 */ /* 0x000e640008001104 */
[----:B-1----:R-:W-:Y:S05]  /*4770*/  @!P0 BRA `(.L_x_89) ;  /* 0x0000003000348947 */ /* 0x002fea0003800000 */
.L_x_178:
[----:B------:R-:W-:Y:S01]  /*4780*/  NOP ;  /* 0x0000000000007918 */ /* 0x000fe20000000000 */
[----:B-1----:R-:W1:Y:S01]  /*4790*/  LDS R0, [UR8+0x14] ;  /* 0x00001408ff007984 */ /* 0x002e620008000800 */
[----:B------:R-:W-:Y:S01]  /*47a0*/  ULOP3.LUT UR4, UR42, 0xffff, URZ, 0xc0, !UPT ;  /* 0x0000ffff2a047892 */ /* 0x000fe2000f8ec0ff */
[----:B------:R-:W-:Y:S01]  /*47b0*/  UMOV UR5, 0xffff ;  /* 0x0000ffff00057882 */ /* 0x000fe20000000000 */
[----:B------:R-:W-:Y:S02]  /*47c0*/  UMOV UR6, 0x1 ;  /* 0x0000000100067882 */ /* 0x000fe40000000000 */
[----:B------:R-:W-:-:S04]  /*47d0*/  USHF.R.U32.HI UR4, URZ, 0x5, UR4 ;  /* 0x00000005ff047899 */ /* 0x000fc80008011604 */
[----:B------:R-:W-:Y:S02]  /*47e0*/  USHF.L.U32 UR5, UR5, UR4, URZ ;  /* 0x0000000405057299 */ /* 0x000fe400080006ff */
[----:B------:R-:W-:-:S04]  /*47f0*/  USHF.L.U32 UR4, UR6, UR4, URZ ;  /* 0x0000000406047299 */ /* 0x000fc800080006ff */
[----:B-1----:R-:W-:-:S04]  /*4800*/  LOP3.LUT R0, R0, UR5, RZ, 0xc0, !PT ;  /* 0x0000000500007c12 */ /* 0x002fc8000f8ec0ff */
[----:B------:R-:W-:-:S13]  /*4810*/  ISETP.NE.AND P0, PT, R0, UR5, PT ;  /* 0x0000000500007c0c */ /* 0x000fda000bf05270 */
[----:B------:R-:W-:Y:S05]  /*4820*/  @P0 BRA `(.L_x_90) ;  /* 0x0000000000580947 */ /* 0x000fea0003800000 */
[----:B------:R-:W1:Y:S02]  /*4830*/  LDS R0, [UR8+0x18] ;  /* 0x00001808ff007984 */ /* 0x000e640008000800 */
[----:B-1----:R-:W-:-:S04]  /*4840*/  LOP3.LUT R0, R0, UR4, RZ, 0xc0, !PT ;  /* 0x0000000400007c12 */ /* 0x002fc8000f8ec0ff */
[----:B------:R-:W-:-:S13]  /*4850*/  ISETP.NE.AND P0, PT, R0, UR4, PT ;  /* 0x0000000400007c0c */ /* 0x000fda000bf05270 */
[----:B------:R-:W-:Y:S05]  /*4860*/  @P0 BRA `(.L_x_91) ;  /* 0x00000000003c0947 */ /* 0x000fea0003800000 */
[----:B------:R-:W1:Y:S01]  /*4870*/  S2R R2, SR_LANEID ;  /* 0x0000000000027919 */ /* 0x000e620000000000 */
[----:B------:R-:W-:Y:S01]  /*4880*/  ULOP3.LUT UR5, URZ, UR5, URZ, 0x33, !UPT ;  /* 0x00000005ff057292 */ /* 0x000fe2000f8e33ff */
[----:B------:R-:W-:Y:S01]  /*4890*/  LOP3.LUT R4, RZ, UR4, RZ, 0x33, !PT ;  /* 0x00000004ff047c12 */ /* 0x000fe2000f8e33ff */
[----:B------:R-:W-:Y:S02]  /*48a0*/  VOTEU.ANY UR4, UPT, PT ;  /* 0x0000000000047886 */ /* 0x000fe400038e0100 */
[----:B------:R-:W-:Y:S01]  /*48b0*/  UFLO.U32 UR4, UR4 ;  /* 0x00000004000472bd */ /* 0x000fe200080e0000 */
[----:B------:R-:W2:Y:S01]  /*48c0*/  REDUX UR6, R4 ;  /* 0x00000000040673c4 */ /* 0x000ea20000000000 */
[----:B------:R-:W-:-:S06]  /*48d0*/  IMAD.U32 R0, RZ, RZ, UR5 ;  /* 0x00000005ff007e24 */ /* 0x000fcc000f8e00ff */
[----:B------:R4:W-:Y:S01]  /*48e0*/  UTCATOMSWS.AND URZ, UR5 ;  /* 0x0000000500ff79e3 */ /* 0x0009e20008000000 */
[----:B------:R-:W3:Y:S01]  /*48f0*/  REDUX UR7, R0 ;  /* 0x00000000000773c4 */ /* 0x000ee20000000000 */
[----:B-1----:R-:W-:Y:S01]  /*4900*/  ISETP.EQ.U32.AND P0, PT, R2, UR4, PT ;  /* 0x0000000402007c0c */ /* 0x002fe2000bf02070 */
[----:B--2---:R-:W-:Y:S01]  /*4910*/  IMAD.U32 R2, RZ, RZ, UR6 ;  /* 0x00000006ff027e24 */ /* 0x004fe2000f8e00ff */
[----:B---3--:R-:W-:-:S11]  /*4920*/  MOV R3, UR7 ;  /* 0x0000000700037c02 */ /* 0x008fd60008000f00 */
[----:B------:R4:W-:Y:S04]  /*4930*/  @P0 ATOMS.AND RZ, [UR8+0x14], R3 ;  /* 0x00001403ffff098c */ /* 0x0009e8000a800008 */
[----:B------:R4:W-:Y:S01]  /*4940*/  @P0 ATOMS.AND RZ, [UR8+0x18], R2 ;  /* 0x00001802ffff098c */ /* 0x0009e2000a800008 */
[----:B------:R-:W-:Y:S05]  /*4950*/  BRA `(.L_x_92) ;  /* 0x0000000000147947 */ /* 0x000fea0003800000 */
.L_x_91:
[----:B------:R-:W-:Y:S02]  /*4960*/  MOV R2, 0x4980 ;  /* 0x0000498000027802 */ /* 0x000fe40000000f00 */
[----:B---3-5:R-:W-:Y:S05]  /*4970*/  CALL.REL.NOINC `($__internal_0_$__cuda_sm10x_tcgen05_guardrail_trap_col_being_dealloced_not_returned_by_alloc) ;  /* 0x0000003000547944 */ /* 0x028fea0003c00000 */
[----:B------:R-:W-:Y:S05]  /*4980*/  BRA `(.L_x_92) ;  /* 0x0000000000087947 */ /* 0x000fea0003800000 */
.L_x_90:
[----:B------:R-:W-:Y:S02]  /*4990*/  MOV R2, 0x49b0 ;  /* 0x000049b000027802 */ /* 0x000fe40000000f00 */
[----:B---3-5:R-:W-:Y:S05]  /*49a0*/  CALL.REL.NOINC `($__internal_2_$__cuda_sm10x_tcgen05_guardrail_trap_unallocated_columns_being_dealloced) ;  /* 0x0000003000607944 */ /* 0x028fea0003c00000 */
.L_x_92:
[----:B------:R-:W-:Y:S01]  /*49b0*/  NOP ;  /* 0x0000000000007918 */ /* 0x000fe20000000000 */
[----:B----4-:R-:W-:Y:S05]  /*49c0*/  EXIT ;  /* 0x000000000000794d */ /* 0x010fea0003800000 */
.L_x_74:
[----:B------:R-:W-:-:S09]  /*49d0*/  UISETP.NE.OR UP0, UPT, UR18, 0x3, !UP3 ;  /* 0x000000031200788c */ /* 0x000fd2000df05670 */
[----:B------:R-:W-:Y:S05]  /*49e0*/  BRA.U UP0, `(.L_x_93) ;  /* 0x0000000d00387547 */ /* 0x000fea000b800000 */
[----:B------:R-:W2:Y:S01]  /*49f0*/  LDCU.64 UR4, c[0x0][0x888] ;  /* 0x00011100ff0477ac */ /* 0x000ea20008000a00 */
[----:B------:R-:W3:Y:S01]  /*4a00*/  LDC.64 R12, c[0x0][0x348] ;  /* 0x0000d200ff0c7b82 */ /* 0x000ee20000000a00 */
[----:B------:R-:W-:Y:S02]  /*4a10*/  HFMA2 R9, -RZ, RZ, 0, 0 ;  /* 0x00000000ff097431 */ /* 0x000fe400000001ff */
[----:B------:R-:W-:Y:S01]  /*4a20*/  IMAD.MOV.U32 R11, RZ, RZ, 0x1 ;  /* 0x00000001ff0b7424 */ /* 0x000fe200078e00ff */
[----:B------:R-:W4:Y:S01]  /*4a30*/  LDCU UR33, c[0x0][0x370] ;  /* 0x00006e00ff2177ac */ /* 0x000f220008000800 */
[----:B------:R-:W-:Y:S01]  /*4a40*/  IMAD.MOV.U32 R10, RZ, RZ, RZ ;  /* 0x000000ffff0a7224 */ /* 0x000fe200078e00ff */
[----:B------:R-:W-:Y:S01]  /*4a50*/  MOV R8, 0x400 ;  /* 0x0000040000087802 */ /* 0x000fe20000000f00 */
[----:B------:R-:W4:Y:S01]  /*4a60*/  LDCU.128 UR28, c[0x0][0xb10] ;  /* 0x00016200ff1c77ac */ /* 0x000f220008000c00 */
[----:B------:R-:W1:Y:S01]  /*4a70*/  LDCU UR32, c[0x0][0x374] ;  /* 0x00006e80ff2077ac */ /* 0x000e620008000800 */
[----:B------:R-:W1:Y:S01]  /*4a80*/  LDCU.64 UR26, c[0x0][0x890] ;  /* 0x00011200ff1a77ac */ /* 0x000e620008000a00 */
[----:B--2---:R-:W-:Y:S01]  /*4a90*/  UISETP.NE.U32.AND UP0, UPT, UR4, URZ, UPT ;  /* 0x000000ff0400728c */ /* 0x004fe2000bf05070 */
[----:B------:R-:W2:Y:S01]  /*4aa0*/  LDCU UR16, c[0x0][0xb0c] ;  /* 0x00016180ff1077ac */ /* 0x000ea20008000800 */
[----:B------:R-:W3:Y:S01]  /*4ab0*/  LDCU UR38, c[0x0][0xb20] ;  /* 0x00016400ff2677ac */ /* 0x000ee20008000800 */
[----:B------:R-:W3:Y:S01]  /*4ac0*/  LDCU UR4, c[0x0][0xb30] ;  /* 0x00016600ff0477ac */ /* 0x000ee20008000800 */
[----:B------:R-:W-:Y:S01]  /*4ad0*/  UMOV UR17, 0x400 ;  /* 0x0000040000117882 */ /* 0x000fe20000000000 */
[----:B----4-:R-:W-:-:S02]  /*4ae0*/  UIMAD.WIDE.U32 UR6, UR33, UR28, URZ ;  /* 0x0000001c210672a5 */ /* 0x010fc4000f8e00ff */
[----:B-1----:R-:W-:Y:S02]  /*4af0*/  UIMAD.WIDE.U32 UR8, UR32, UR31, URZ ;  /* 0x0000001f200872a5 */ /* 0x002fe4000f8e00ff */
[----:B------:R-:W-:Y:S02]  /*4b00*/  ULEA UR17, UR51, UR17, 0x18 ;  /* 0x0000001133117291 */ /* 0x000fe4000f8ec0ff */
[----:B------:R-:W-:Y:S02]  /*4b10*/  UISETP.NE.AND.EX UP5, UPT, UR5, URZ, UPT, UP0 ;  /* 0x000000ff0500728c */ /* 0x000fe4000bfa5300 */
[----:B------:R-:W-:Y:S02]  /*4b20*/  UISETP.NE.U32.AND UP6, UPT, UR26, URZ, UPT ;  /* 0x000000ff1a00728c */ /* 0x000fe4000bfc5070 */
[----:B------:R-:W-:Y:S02]  /*4b30*/  UIADD3 UR5, UPT, UPT, UR17, 0x160, URZ ;  /* 0x0000016011057890 */ /* 0x000fe4000fffe0ff */
[----:B------:R-:W-:Y:S01]  /*4b40*/  UISETP.NE.AND UP0, UPT, UR41, 0x1, UPT ;  /* 0x000000012900788c */ /* 0x000fe2000bf05270 */
[----:B------:R-:W-:Y:S01]  /*4b50*/  UMOV UR35, UR7 ;  /* 0x0000000700237c82 */ /* 0x000fe20008000000 */
[----:B------:R-:W-:Y:S01]  /*4b60*/  UMOV UR34, UR9 ;  /* 0x0000000900227c82 */ /* 0x000fe20008000000 */
[----:B------:R-:W-:-:S02]  /*4b70*/  USEL UR37, URZ, 0x1, UP4 ;  /* 0x00000001ff257887 */ /* 0x000fc4000a000000 */
[----:B--2---:R-:W-:Y:S02]  /*4b80*/  UISETP.NE.AND UP0, UPT, UR16, 0x1, UPT ;  /* 0x000000011000788c */ /* 0x004fe4000bf05270 */
[----:B------:R-:W-:Y:S02]  /*4b90*/  UPLOP3.LUT UP4, UPT, UPT, UPT, UPT, 0x40, 0x4 ;  /* 0x000000000004789c */ /* 0x000fe40003f8e870 */
[----:B------:R-:W-:Y:S01]  /*4ba0*/  UISETP.GE.AND UP2, UPT, UR41, 0x1, UPT ;  /* 0x000000012900788c */ /* 0x000fe2000bf46270 */
[----:B------:R-:W1:Y:S01]  /*4bb0*/  LDCU.64 UR14, c[0x0][0xb28] ;  /* 0x00016500ff0e77ac */ /* 0x000e620008000a00 */
[----:B------:R-:W-:Y:S02]  /*4bc0*/  UISETP.NE.AND.EX UP6, UPT, UR27, URZ, UPT, UP6 ;  /* 0x000000ff1b00728c */ /* 0x000fe4000bfc5360 */
[----:B------:R-:W-:Y:S02]  /*4bd0*/  UPRMT UR51, UR51, 0x654, UR5 ;  /* 0x0000065433337896 */ /* 0x000fe40008000005 */
[----:B------:R-:W-:-:S02]  /*4be0*/  USHF.R.U32.HI UR35, URZ, UR29, UR35 ;  /* 0x0000001dff237299 */ /* 0x000fc40008011623 */
[----:B---3--:R-:W-:Y:S02]  /*4bf0*/  USHF.R.U32.HI UR34, URZ, UR38, UR34 ;  /* 0x00000026ff227299 */ /* 0x008fe40008011622 */
[----:B------:R-:W-:Y:S02]  /*4c00*/  UISETP.NE.AND UP0, UPT, UR30, 0x1, UPT ;  /* 0x000000011e00788c */ /* 0x000fe4000bf05270 */
[----:B------:R-:W-:-:S11]  /*4c10*/  UISETP.NE.AND UP3, UPT, UR4, 0x1, UPT ;  /* 0x000000010400788c */ /* 0x000fd6000bf65270 */
.L_x_101:
[C---:B------:R-:W-:Y:S02]  /*4c20*/  LEA R3, R10.reuse, UR17, 0x3 ;  /* 0x000000110a037c11 */ /* 0x040fe4000f8e18ff */
[----:B------:R-:W-:Y:S02]  /*4c30*/  SHF.L.U32 R0, R9, 0x1f, RZ ;  /* 0x0000001f09007819 */ /* 0x000fe400000006ff */
[----:B------:R-:W-:Y:S02]  /*4c40*/  LEA R5, R10, UR17, 0x4 ;  /* 0x000000110a057c11 */ /* 0x000fe4000f8e20ff */
[----:B--2---:R-:W2:Y:S02]  /*4c50*/  SYNCS.PHASECHK.TRANS64.TRYWAIT P0, [R3+URZ+0x180], R0 ;  /* 0x00018000030075a7 */ /* 0x004ea400080011ff */
[----:B--2---:R-:W-:Y:S05]  /*4c60*/  @!P0 BRA `(.L_x_94) ;  /* 0x0000002c00108947 */ /* 0x004fea0003800000 */
.L_x_179:
[----:B------:R-:W3:Y:S01]  /*4c70*/  LDS.128 R4, [R5+0x210] ;  /* 0x0002100005047984 */ /* 0x000ee20000000c00 */
[----:B------:R-:W-:Y:S01]  /*4c80*/  UISETP.GE.AND UP0, UPT, UR41, 0x1, UPT ;  /* 0x000000012900788c */ /* 0x000fe2000bf06270 */
[----:B------:R-:W-:Y:S01]  /*4c90*/  @!PT LDS RZ, [RZ] ;  /* 0x00000000fffff984 */ /* 0x000fe20000000800 */
[----:B------:R-:W-:Y:S01]  /*4ca0*/  @!PT LDS RZ, [RZ] ;  /* 0x00000000fffff984 */ /* 0x000fe20000000800 */
[----:B------:R-:W-:Y:S01]  /*4cb0*/  @!PT LDS RZ, [RZ] ;  /* 0x00000000fffff984 */ /* 0x000fe20000000800 */
[----:B------:R-:W-:Y:S01]  /*4cc0*/  @!PT LDS RZ, [RZ] ;  /* 0x00000000fffff984 */ /* 0x000fe20000000800 */
[----:B------:R4:W-:Y:S06]  /*4cd0*/  MEMBAR.ALL.CTA ;  /* 0x0000000000007992 */ /* 0x0009ec0000008000 */
[----:B----4-:R-:W4:Y:S01]  /*4ce0*/  FENCE.VIEW.ASYNC.S ;  /* 0x00000000000073c6 */ /* 0x010f220000000000 */
[----:B---3--:R-:W-:Y:S11]  /*4cf0*/  LOP3.LUT P0, RZ, R6, 0x1, RZ, 0xc0, !PT ;  /* 0x0000000106ff7812 */ /* 0x008ff6000780c0ff */
[----:B------:R-:W-:Y:S02]  /*4d00*/  @!UPT UIADD3 URZ, UPT, UPT, URZ, URZ, URZ ;  /* 0x000000fffffff290 */ /* 0x000fe4000fffe0ff */
[----:B----4-:R-:W-:Y:S01]  /*4d10*/  VOTEU.ANY UP2, P0 ;  /* 0x0000000000ff7886 */ /* 0x010fe20000040100 */
[----:B------:R-:W-:Y:S11]  /*4d20*/  PLOP3.LUT P0, PT, PT, PT, UP2, 0x80, 0x8 ;  /* 0x000000000008781c */ /* 0x000ff60003f0f028 */
[----:B------:R-:W-:Y:S02]  /*4d30*/  @!UPT UIADD3 URZ, UPT, UPT, URZ, URZ, URZ ;  /* 0x000000fffffff290 */ /* 0x000fe4000fffe0ff */
[----:B--2---:R-:W-:Y:S02]  /*4d40*/  @P0 SHF.R.U32.HI R0, RZ, 0x10, R5 ;  /* 0x00000010ff000819 */ /* 0x004fe40000011605 */
[----:B------:R-:W-:Y:S02]  /*4d50*/  @P0 MOV R2, R4 ;  /* 0x0000000400020202 */ /* 0x000fe40000000f00 */
[----:B------:R-:W-:Y:S01]  /*4d60*/  @P0 R2UR UR4, R0 ;  /* 0x00000000000402ca */ /* 0x000fe200000e0000 */
[----:B------:R-:W-:Y:S01]  /*4d70*/  VIADD R0, R3, 0x190 ;  /* 0x0000019003007836 */ /* 0x000fe20000000000 */
[----:B------:R-:W-:Y:S02]  /*4d80*/  @P0 LOP3.LUT R4, R5, 0xffff, RZ, 0xc0, !PT ;  /* 0x0000ffff05040812 */ /* 0x000fe400078ec0ff */
[----:B------:R-:W-:Y:S02]  /*4d90*/  @P0 R2UR UR6, R2 ;  /* 0x00000000020602ca */ /* 0x000fe400000e0000 */
[----:B------:R-:W-:Y:S02]  /*4da0*/  PRMT R0, RZ, 0x654, R0 ;  /* 0x00000654ff007816 */ /* 0x000fe40000000000 */
[----:B------:R-:W-:Y:S02]  /*4db0*/  @P0 R2UR UR5, R4 ;  /* 0x00000000040502ca */ /* 0x000fe400000e0000 */
[----:B------:R2:W-:Y:S03]  /*4dc0*/  SYNCS.ARRIVE.TRANS64.RED.A1T0 RZ, [R0+URZ], RZ ;  /* 0x000000ff00ff79a7 */ /* 0x0005e600081004ff */
[----:B------:R-:W-:Y:S04]  /*4dd0*/  @UP2 UMOV UR25, UR4 ;  /* 0x0000000400192c82 */ /* 0x000fe80008000000 */
[----:B------:R-:W-:Y:S04]  /*4de0*/  @UP2 UMOV UR13, UR6 ;  /* 0x00000006000d2c82 */ /* 0x000fe80008000000 */
[----:B------:R-:W-:Y:S01]  /*4df0*/  @UP2 UMOV UR7, UR5 ;  /* 0x0000000500072c82 */ /* 0x000fe20008000000 */
[----:B------:R-:W-:Y:S05]  /*4e00*/  BRA.U !UP0, `(.L_x_95) ;  /* 0x0000000108c07547 */ /* 0x000fea000b800000 */
[----:B------:R-:W-:Y:S02]  /*4e10*/  UIMAD.WIDE.U32 UR10, UR7, UR31, URZ ;  /* 0x0000001f070a72a5 */ /* 0x000fe4000f8e00ff */
[----:B------:R-:W-:Y:S02]  /*4e20*/  UP2UR UR12, UPR, URZ, 0x4 ;  /* 0x00000004ff0c7883 */ /* 0x000fe40008000000 */
[----:B------:R-:W-:Y:S02]  /*4e30*/  UISETP.NE.AND UP2, UPT, UR30, 0x1, UPT ;  /* 0x000000011e00788c */ /* 0x000fe4000bf45270 */
[----:B------:R-:W-:Y:S02]  /*4e40*/  UIMAD.WIDE.U32 UR18, UR13, UR28, URZ ;  /* 0x0000001c0d1272a5 */ /* 0x000fe4000f8e00ff */
[----:B------:R-:W-:Y:S02]  /*4e50*/  USEL UR4, UR32, UR34, !UP2 ;  /* 0x0000002220047287 */ /* 0x000fe4000d000000 */
[----:B------:R-:W-:Y:S02]  /*4e60*/  UISETP.NE.AND UP0, UPT, UR16, 0x1, UPT ;  /* 0x000000011000788c */ /* 0x000fe4000bf05270 */
[----:B------:R-:W-:Y:S02]  /*4e70*/  UP2UR UR24, UPR, URZ, 0x2 ;  /* 0x00000002ff187883 */ /* 0x000fe40008000000 */
[----:B------:R-:W-:Y:S02]  /*4e80*/  UISETP.NE.AND UP1, UPT, UR41, 0x1, UPT ;  /* 0x000000012900788c */ /* 0x000fe4000bf25270 */
[----:B-1----:R-:W-:Y:S02]  /*4e90*/  UIMAD.WIDE.U32 UR20, UR4, UR14, URZ ;  /* 0x0000000e041472a5 */ /* 0x002fe4000f8e00ff */
[----:B------:R-:W-:Y:S01]  /*4ea0*/  USEL UR8, UR33, UR35, !UP0 ;  /* 0x0000002321087287 */ /* 0x000fe2000c000000 */
[----:B------:R-:W-:Y:S02]  /*4eb0*/  UMOV UR5, UR11 ;  /* 0x0000000b00057c82 */ /* 0x000fe40008000000 */
[----:B------:R-:W-:Y:S02]  /*4ec0*/  USHF.R.U32.HI UR6, URZ, UR38, UR5 ;  /* 0x00000026ff067299 */ /* 0x000fe40008011605 */
[----:B------:R-:W-:Y:S02]  /*4ed0*/  UIMAD.WIDE.U32 UR22, UR8, UR14, URZ ;  /* 0x0000000e081672a5 */ /* 0x000fe4000f8e00ff */
[----:B------:R-:W-:Y:S02]  /*4ee0*/  USEL UR6, UR7, UR6, !UP2 ;  /* 0x0000000607067287 */ /* 0x000fe4000d000000 */
[----:B------:R-:W-:Y:S02]  /*4ef0*/  UISETP.NE.AND UP2, UPT, UR12, URZ, UPT ;  /* 0x000000ff0c00728c */ /* 0x000fe4000bf45270 */
[----:B------:R-:W-:Y:S01]  /*4f00*/  UIMAD.WIDE.U32 UR10, UR6, UR14, URZ ;  /* 0x0000000e060a72a5 */ /* 0x000fe2000f8e00ff */
[----:B------:R-:W-:Y:S02]  /*4f10*/  UMOV UR5, UR19 ;  /* 0x0000001300057c82 */ /* 0x000fe40008000000 */
[----:B------:R-:W-:Y:S03]  /*4f20*/  USHF.R.U32.HI UR9, URZ, UR29, UR5 ;  /* 0x0000001dff097299 */ /* 0x000fe60008011605 */
[----:B------:R-:W-:Y:S02]  /*4f30*/  UMOV UR5, UR21 ;  /* 0x0000001500057c82 */ /* 0x000fe40008000000 */
[----:B------:R-:W-:Y:S03]  /*4f40*/  @UP1 USHF.R.U32.HI UR4, URZ, UR15, UR5 ;  /* 0x0000000fff041299 */ /* 0x000fe60008011605 */
[----:B------:R-:W-:Y:S01]  /*4f50*/  UMOV UR5, UR23 ;  /* 0x0000001700057c82 */ /* 0x000fe20008000000 */
[----:B------:R-:W-:Y:S02]  /*4f60*/  UIMAD UR4, UR41, UR4, URZ ;  /* 0x00000004290472a4 */ /* 0x000fe4000f8e02ff */
[----:B------:R-:W-:Y:S02]  /*4f70*/  @UP1 USHF.R.U32.HI UR8, URZ, UR15, UR5 ;  /* 0x0000000fff081299 */ /* 0x000fe40008011605 */
[----:B------:R-:W-:Y:S02]  /*4f80*/  USEL UR5, UR13, UR9, !UP0 ;  /* 0x000000090d057287 */ /* 0x000fe4000c000000 */
[----:B------:R-:W-:Y:S02]  /*4f90*/  UIMAD UR9, UR41, UR8, URZ ;  /* 0x00000008290972a4 */ /* 0x000fe4000f8e02ff */
[----:B------:R-:W-:Y:S03]  /*4fa0*/  UISETP.GE.AND UP0, UPT, UR6, UR4, UPT ;  /* 0x000000040600728c */ /* 0x000fe6000bf06270 */
[----:B------:R-:W-:Y:S01]  /*4fb0*/  UMOV UR4, UR11 ;  /* 0x0000000b00047c82 */ /* 0x000fe20008000000 */
[----:B------:R-:W-:Y:S02]  /*4fc0*/  UISETP.GE.OR UP0, UPT, UR5, UR9, UP0 ;  /* 0x000000090500728c */ /* 0x000fe40008706670 */
[----:B------:R-:W-:Y:S02]  /*4fd0*/  USHF.R.U32.HI UR4, URZ, UR15, UR4 ;  /* 0x0000000fff047299 */ /* 0x000fe40008011604 */
[----:B------:R-:W-:Y:S02]  /*4fe0*/  UIMAD.WIDE.U32 UR10, UR5, UR14, URZ ;  /* 0x0000000e050a72a5 */ /* 0x000fe4000f8e00ff */
[----:B------:R-:W-:Y:S04]  /*4ff0*/  USEL UR12, UR6, UR4, !UP1 ;  /* 0x00000004060c7287 */ /* 0x000fe8000c800000 */
[----:B------:R-:W-:Y:S01]  /*5000*/  UIADD3 UR9, UPT, UPT, -UR12, URZ, URZ ;  /* 0x000000ff0c097290 */ /* 0x000fe2000fffe1ff */
[----:B------:R-:W-:Y:S02]  /*5010*/  @!UP0 UMOV UR4, UR11 ;  /* 0x0000000b00048c82 */ /* 0x000fe40008000000 */
[----:B------:R-:W-:Y:S02]  /*5020*/  @!UP0 USHF.R.U32.HI UR4, URZ, UR15, UR4 ;  /* 0x0000000fff048299 */ /* 0x000fe40008011604 */
[----:B------:R-:W-:Y:S02]  /*5030*/  UIMAD UR9, UR41, UR9, UR6 ;  /* 0x00000009290972a4 */ /* 0x000fe4000f8e0206 */
[----:B------:R-:W-:Y:S02]  /*5040*/  @!UP0 USEL UR4, UR5, UR4, !UP1 ;  /* 0x0000000405048287 */ /* 0x000fe4000c800000 */
[----:B------:R-:W-:Y:S02]  /*5050*/  UISETP.NE.AND UP1, UPT, UR24, URZ, UPT ;  /* 0x000000ff1800728c */ /* 0x000fe4000bf25270 */
[----:B------:R-:W-:Y:S02]  /*5060*/  @!UP0 UIMAD UR9, UR8, UR9, UR4 ;  /* 0x00000009080982a4 */ /* 0x000fe4000f8e0204 */
[----:B------:R-:W-:Y:S02]  /*5070*/  @!UP0 UIADD3 UR10, UPT, UPT, UR12, -UR4, URZ ;  /* 0x800000040c0a8290 */ /* 0x000fe4000fffe0ff */
[----:B------:R-:W-:Y:S02]  /*5080*/  UIADD3 UR4, UPT, UPT, -UR5, URZ, URZ ;  /* 0x000000ff05047290 */ /* 0x000fe4000fffe1ff */
[----:B------:R-:W-:Y:S02]  /*5090*/  UIADD3 UR8, UPT, UPT, -UR6, URZ, URZ ;  /* 0x000000ff06087290 */ /* 0x000fe4000fffe1ff */
[----:B------:R-:W-:Y:S02]  /*50a0*/  @!UP0 UIMAD UR6, UR10, UR41, UR5 ;  /* 0x000000290a0682a4 */ /* 0x000fe4000f8e0205 */
[----:B------:R-:W-:Y:S02]  /*50b0*/  UIMAD UR13, UR16, UR4, UR13 ;  /* 0x00000004100d72a4 */ /* 0x000fe4000f8e020d */
[----:B------:R-:W-:Y:S01]  /*50c0*/  UIMAD UR7, UR30, UR8, UR7 ;  /* 0x000000081e0772a4 */ /* 0x000fe2000f8e0207 */
[----:B------:R-:W-:Y:S02]  /*50d0*/  @!UP0 UMOV UR5, UR9 ;  /* 0x0000000900058c82 */ /* 0x000fe40008000000 */
[----:B------:R-:W-:Y:S02]  /*50e0*/  UIMAD UR13, UR5, UR16, UR13 ;  /* 0x00000010050d72a4 */ /* 0x000fe4000f8e020d */
[----:B------:R-:W-:Y:S11]  /*50f0*/  UIMAD UR7, UR6, UR30, UR7 ;  /* 0x0000001e060772a4 */ /* 0x000ff6000f8e0207 */
[----:B------:R-:W-:Y:S01]  /*5100*/  @!UPT UIADD3 URZ, UPT, UPT, URZ, URZ, URZ ;  /* 0x000000fffffff290 */ /* 0x000fe2000fffe0ff */
.L_x_95:
[----:B------:R-:W3:Y:S01]  /*5110*/  @!UP3 LDCU.128 UR20, c[0x0][0xb10] ;  /* 0x00016200ff14b7ac */ /* 0x000ee20008000c00 */
[----:B------:R-:W-:Y:S02]  /*5120*/  ISETP.NE.U32.AND P0, PT, RZ, UR26, PT ;  /* 0x0000001aff007c0c */ /* 0x000fe4000bf05070 */
[----:B------:R-:W-:Y:S02]  /*5130*/  SHF.L.U32 R2, R11, 0x1f, RZ ;  /* 0x0000001f0b027819 */ /* 0x000fe400000006ff */
[----:B------:R-:W-:Y:S01]  /*5140*/  ISETP.NE.AND.EX P0, PT, RZ, UR27, PT, P0 ;  /* 0x0000001bff007c0c */ /* 0x000fe2000bf05300 */
[----:B------:R-:W4:Y:S01]  /*5150*/  @!UP3 LDCU UR5, c[0x0][0xb0c] ;  /* 0x00016180ff05b7ac */ /* 0x000f220008000800 */
[----:B---3--:R-:W-:Y:S07]  /*5160*/  UIMAD.WIDE.U32 UR8, UR13, UR20, URZ ;  /* 0x000000140d0872a5 */ /* 0x008fee000f8e00ff */
[----:B------:R-:W-:Y:S01]  /*5170*/  @!UP3 UMOV UR4, UR9 ;  /* 0x000000090004bc82 */ /* 0x000fe20008000000 */
[----:B----4-:R-:W-:Y:S02]  /*5180*/  @!UP3 UISETP.NE.AND UP0, UPT, UR5, 0x1, UPT ;  /* 0x000000010500b88c */ /* 0x010fe4000bf05270 */
[----:B------:R-:W-:Y:S02]  /*5190*/  @!UP3 USHF.R.U32.HI UR4, URZ, UR21, UR4 ;  /* 0x00000015ff04b299 */ /* 0x000fe40008011604 */
[----:B------:R-:W-:Y:S02]  /*51a0*/  UIMAD.WIDE.U32 UR8, UR7, UR23, URZ ;  /* 0x00000017070872a5 */ /* 0x000fe4000f8e00ff */
[----:B------:R-:W-:Y:S02]  /*51b0*/  @!UP3 USEL UR10, UR13, UR4, !UP0 ;  /* 0x000000040d0ab287 */ /* 0x000fe4000c000000 */
[----:B------:R-:W-:Y:S03]  /*51c0*/  @!UP3 UISETP.NE.AND UP0, UPT, UR22, 0x1, UPT ;  /* 0x000000011600b88c */ /* 0x000fe6000bf05270 */
[----:B------:R-:W-:Y:S02]  /*51d0*/  @!UP3 UMOV UR6, UR9 ;  /* 0x000000090006bc82 */ /* 0x000fe40008000000 */
[----:B------:R-:W3:Y:S02]  /*51e0*/  @!UP3 LDCU UR4, c[0x0][0xb20] ;  /* 0x00016400ff04b7ac */ /* 0x000ee40008000800 */
[----:B---3--:R-:W-:Y:S04]  /*51f0*/  @!UP3 USHF.R.U32.HI UR6, URZ, UR4, UR6 ;  /* 0x00000004ff06b299 */ /* 0x008fe80008011606 */
[----:B------:R-:W-:Y:S04]  /*5200*/  @!UP3 USEL UR6, UR7, UR6, !UP0 ;  /* 0x000000060706b287 */ /* 0x000fe8000c000000 */
[----:B------:R-:W-:Y:S02]  /*5210*/  @!UP3 UIADD3 UR4, UPT, UPT, -UR10, UR6, URZ ;  /* 0x000000060a04b290 */ /* 0x000fe4000fffe1ff */
[----:B------:R-:W-:Y:S02]  /*5220*/  @!UP3 UIADD3 UR6, UPT, UPT, UR10, -UR6, URZ ;  /* 0x800000060a06b290 */ /* 0x000fe4000fffe0ff */
[----:B------:R-:W-:Y:S02]  /*5230*/  @!UP3 UIMAD UR13, UR4, UR5, UR13 ;  /* 0x00000005040db2a4 */ /* 0x000fe4000f8e020d */
[----:B------:R-:W-:Y:S01]  /*5240*/  @!UP3 UIMAD UR7, UR6, UR22, UR7 ;  /* 0x000000160607b2a4 */ /* 0x000fe2000f8e0207 */
[----:B------:R-:W-:Y:S11]  /*5250*/  BRA.U UP4, `(.L_x_96) ;  /* 0x0000000104107547 */ /* 0x000ff6000b800000 */
[----:B--2---:R-:W-:Y:S04]  /*5260*/  MOV R0, UR37 ;  /* 0x0000002500007c02 */ /* 0x004fe80008000f00 */
[----:B------:R-:W-:Y:S04]  /*5270*/  SHF.L.U32 R3, R0, 0x1f, RZ ;  /* 0x0000001f00037819 */ /* 0x000fe800000006ff */
[----:B------:R-:W2:Y:S02]  /*5280*/  SYNCS.PHASECHK.TRANS64.TRYWAIT P1, [UR17+0x178], R3 ;  /* 0x00017803ff0075a7 */ /* 0x000ea40008021111 */
[----:B--2---:R-:W-:Y:S05]  /*5290*/  @!P1 BRA `(.L_x_97) ;  /* 0x0000002400989947 */ /* 0x004fea0003800000 */
.L_x_96:
[----:B------:R-:W-:Y:S05]  /*52a0*/  BRA.U !UP6, `(.L_x_98) ;  /* 0x000000010e387547 */ /* 0x000fea000b800000 */
[----:B------:R-:W-:Y:S01]  /*52b0*/  UPLOP3.LUT UP1, UPT, UPT, UPT, UP5, 0x80, 0x8 ;  /* 0x000000000008789c */ /* 0x000fe20003f2f050 */
[----:B------:R-:W-:Y:S01]  /*52c0*/  HFMA2 R27, -RZ, RZ, 0, 5.9604644775390625e-08 ;  /* 0x00000001ff1b7431 */ /* 0x000fe200000001ff */
[----:B------:R-:W2:Y:S04]  /*52d0*/  LDCU.64 UR8, c[0x0][0x358] ;  /* 0x00006b00ff0877ac */ /* 0x000ea80008000a00 */
[----:B------:R-:W-:Y:S05]  /*52e0*/  PLOP3.LUT P1, PT, PT, PT, UP1, 0x80, 0x8 ;  /* 0x000000000008781c */ /* 0x000fea0003f2f018 */
[----:B------:R-:W3:Y:S01]  /*52f0*/  @UP1 LDCU.64 UR4, c[0x0][0x888] ;  /* 0x00011100ff0417ac */ /* 0x000ee20008000a00 */
[----:B------:R-:W-:Y:S04]  /*5300*/  @UP1 UIMAD UR6, UR36, UR26, URZ ;  /* 0x0000001a240612a4 */ /* 0x000fe8000f8e02ff */
[----:B---3--:R-:W-:Y:S06]  /*5310*/  @UP1 UIMAD.WIDE UR4, UR6, 0x4, UR4 ;  /* 0x00000004060418a5 */ /* 0x008fec000f8e0204 */
[----:B------:R-:W-:Y:S02]  /*5320*/  IMAD.U32 R4, RZ, RZ, UR4 ;  /* 0x00000004ff047e24 */ /* 0x000fe4000f8e00ff */
[----:B------:R-:W-:Y:S05]  /*5330*/  IMAD.U32 R5, RZ, RZ, UR5 ;  /* 0x00000005ff057e24 */ /* 0x000fea000f8e00ff */
[----:B--2---:R-:W2:Y:S02]  /*5340*/  @P1 LDG.E R0, desc[UR8][R4.64] ;  /* 0x0000000804001981 */ /* 0x004ea4000c1e1900 */
[----:B--2---:R-:W-:Y:S01]  /*5350*/  @P1 R2UR UR45, R0 ;  /* 0x00000000002d12ca */ /* 0x004fe200000e0000 */
[----:B------:R-:W-:Y:S05]  /*5360*/  IMAD.MOV.U32 R0, RZ, RZ, 0x1 ;  /* 0x00000001ff007424 */ /* 0x000fea00078e00ff */
[----:B------:R-:W-:Y:S08]  /*5370*/  @!P1 PRMT R27, R0, 0x7610, R27 ;  /* 0x00007610001b9816 */ /* 0x000ff0000000001b */
[----:B------:R-:W3:Y:S02]  /*5380*/  @!UP1 LDCU UR45, c[0x0][0x880] ;  /* 0x00011000ff2d97ac */ /* 0x000ee40008000800 */
.L_x_98:
[----:B---3--:R-:W-:Y:S01]  /*5390*/  @!P0 ISETP.EQ.AND P2, PT, RZ, UR45, PT ;  /* 0x0000002dff008c0c */ /* 0x008fe2000bf42270 */
[----:B------:R-:W-:Y:S01]  /*53a0*/  @!UPT UIADD3 URZ, UPT, UPT, URZ, URZ, URZ ;  /* 0x000000fffffff290 */ /* 0x000fe2000fffe0ff */
[----:B------:R-:W-:Y:S11]  /*53b0*/  @!P0 BRA `(.L_x_99) ;  /* 0x0000000000148947 */ /* 0x000ff60003800000 */
[----:B------:R-:W-:Y:S02]  /*53c0*/  LOP3.LUT P0, RZ, R27, 0xff, RZ, 0xc0, !PT ;  /* 0x000000ff1bff7812 */ /* 0x000fe4000780c0ff */
[----:B------:R-:W-:Y:S04]  /*53d0*/  PLOP3.LUT P2, PT, PT, PT, UP1, 0x80, 0x8 ;  /* 0x000000000008781c */ /* 0x000fe80003f4f018 */
[----:B------:R-:W-:Y:S07]  /*53e0*/  PLOP3.LUT P2, PT, P2, PT, PT, 0x8, 0x80 ;  /* 0x000000000080781c */ /* 0x000fee000174e170 */
[----:B------:R-:W-:Y:S11]  /*53f0*/  @P0 ISETP.EQ.AND P2, PT, RZ, UR45, PT ;  /* 0x0000002dff000c0c */ /* 0x000ff6000bf42270 */
[----:B------:R-:W-:Y:S02]  /*5400*/  @!UPT UIADD3 URZ, UPT, UPT, URZ, URZ, URZ ;  /* 0x000000fffffff290 */ /* 0x000fe4000fffe0ff */
.L_x_99:
[----:B------:R-:W3:Y:S01]  /*5410*/  SYNCS.PHASECHK.TRANS64.TRYWAIT P0, [UR17+0x168], R2 ;  /* 0x00016802ff0075a7 */ /* 0x000ee20008001111 */
[----:B------:R-:W-:Y:S02]  /*5420*/  ELECT P1, URZ, PT ;  /* 0x0000000000ff782f */ /* 0x000fe40003820000 */
[----:B------:R-:W-:Y:S01]  /*5430*/  IADD3 R10, PT, PT, R10, 0x1, RZ ;  /* 0x000000010a0a7810 */ /* 0x000fe20007ffe0ff */
[----:B---3--:R-:W-:Y:S10]  /*5440*/  @!P0 BRA `(.L_x_100) ;  /* 0x0000002400448947 */ /* 0x008ff40003800000 */
.L_x_182:
[----:B------:R-:W-:Y:S01]  /*5450*/  PLOP3.LUT P1, PT, P2, P1, PT, 0xf2, 0x2f ;  /* 0x00000000002f781c */ /* 0x000fe20001723e72 */
[----:B------:R-:W-:Y:S01]  /*5460*/  UMOV UR18, 0x0 ;  /* 0x0000000000127882 */ /* 0x000fe20000000000 */
[----:B------:R-:W-:Y:S01]  /*5470*/  UMOV UR19, 0x10000000 ;  /* 0x1000000000137882 */ /* 0x000fe20000000000 */
[----:B------:R-:W-:Y:S01]  /*5480*/  UMOV UR12, UR36 ;  /* 0x00000024000c7c82 */ /* 0x000fe20008000000 */
[----:B------:R-:W-:Y:S01]  /*5490*/  R2UR UR6, R29 ;  /* 0x000000001d0672ca */ /* 0x000fe200000e0000 */
[----:B------:R-:W-:Y:S01]  /*54a0*/  UMOV UR36, UR25 ;  /* 0x0000001900247c82 */ /* 0x000fe20008000000 */
[----:B------:R-:W-:Y:S01]  /*54b0*/  LOP3.LUT R11, R11, 0x1, RZ, 0x3c, !PT ;  /* 0x000000010b0b7812 */ /* 0x000fe200078e3cff */
[----:B------:R-:W-:Y:S06]  /*54c0*/  UPLOP3.LUT UP4, UPT, UPT, UPT, UPT, 0x80, 0x8 ;  /* 0x000000000008789c */ /* 0x000fec0003f8f070 */
[----:B--2---:R-:W-:Y:S01]  /*54d0*/  @!P1 IADD3 R2, P0, PT, R12, 0x580, RZ ;  /* 0x000005800c029810 */ /* 0x004fe20007f1e0ff */
[----:B------:R-:W-:Y:S03]  /*54e0*/  VOTEU.ALL UP0, P1 ;  /* 0x0000000000ff7886 */ /* 0x000fe60000800000 */
[----:B------:R-:W-:Y:S01]  /*54f0*/  @!P1 R2UR UR5, R2 ;  /* 0x00000000020592ca */ /* 0x000fe200000e0000 */
[----:B------:R-:W-:Y:S01]  /*5500*/  @!P1 IMAD.X R0, RZ, RZ, R13, P0 ;  /* 0x000000ffff009224 */ /* 0x000fe200000e060d */
[----:B------:R-:W-:Y:S01]  /*5510*/  @!UP0 USHF.L.U32 UR10, UR48, 0x4, URZ ;  /* 0x00000004300a8899 */ /* 0x000fe200080006ff */
[----:B------:R-:W-:Y:S01]  /*5520*/  ISETP.NE.AND P0, PT, R10, 0x2, PT ;  /* 0x000000020a00780c */ /* 0x000fe20003f05270 */
[----:B------:R-:W-:Y:S02]  /*5530*/  @!UP0 USHF.L.U32 UR11, UR49, 0x6, URZ ;  /* 0x00000006310b8899 */ /* 0x000fe400080006ff */
[----:B------:R-:W-:Y:S01]  /*5540*/  @!P1 R2UR UR4, R0 ;  /* 0x00000000000492ca */ /* 0x000fe200000e0000 */
[----:B------:R-:W-:Y:S01]  /*5550*/  @!UP0 UIADD3 UR8, UPT, UPT, UR17, 0x280, URZ ;  /* 0x0000028011088890 */ /* 0x000fe2000fffe0ff */
[----:B------:R-:W-:Y:S01]  /*5560*/  SEL R0, RZ, 0x1, P0 ;  /* 0x00000001ff007807 */ /* 0x000fe20000000000 */
[----:B------:R-:W-:Y:S01]  /*5570*/  @!UP0 UIADD3 UR9, UPT, UPT, UR17, 0x160, URZ ;  /* 0x0000016011098890 */ /* 0x000fe2000fffe0ff */
[----:B------:R-:W-:Y:S01]  /*5580*/  SEL R10, R10, RZ, P0 ;  /* 0x000000ff0a0a7207 */ /* 0x000fe20000000000 */
[----:B------:R-:W-:Y:S01]  /*5590*/  VOTEU.ALL UP0, P1 ;  /* 0x0000000000ff7886 */ /* 0x000fe20000800000 */
[----:B------:R-:W-:Y:S01]  /*55a0*/  LOP3.LUT R9, R9, R0, RZ, 0x3c, !PT ;  /* 0x0000000009097212 */ /* 0x000fe200078e3cff */
[----:B------:R-:W-:Y:S01]  /*55b0*/  IMAD.U32 R2, RZ, RZ, UR5 ;  /* 0x00000005ff027e24 */ /* 0x000fe2000f8e00ff */
[----:B------:R-:W-:Y:S02]  /*55c0*/  UIADD3 UR48, UPT, UPT, UR7, UR61, URZ ;  /* 0x0000003d07307290 */ /* 0x000fe4000fffe0ff */
[----:B------:R-:W-:Y:S03]  /*55d0*/  UIADD3 UR49, UPT, UPT, UR13, UR6, URZ ;  /* 0x000000060d317290 */ /* 0x000fe6000fffe0ff */
[----:B------:R-:W-:Y:S01]  /*55e0*/  IMAD.U32 R3, RZ, RZ, UR4 ;  /* 0x00000004ff037e24 */ /* 0x000fe2000f8e00ff */
[----:B------:R-:W-:Y:S04]  /*55f0*/  @!P1 R2UR UR4, R2 ;  /* 0x00000000020492ca */ /* 0x000fe800000e0000 */
[----:B------:R-:W-:Y:S11]  /*5600*/  @!P1 R2UR UR5, R3 ;  /* 0x00000000030592ca */ /* 0x000ff600000e0000 */
[----:B------:R-:W-:Y:S02]  /*5610*/  @!UPT UIADD3 URZ, UPT, UPT, URZ, URZ, URZ ;  /* 0x000000fffffff290 */ /* 0x000fe4000fffe0ff */
[----:B------:R2:W-:Y:S01]  /*5620*/  @!UP0 UTMALDG.3D [UR8], [UR4], desc[UR18] ;  /* 0x00001208040085b4 */ /* 0x0005e20008011000 */
[----:B------:R2:W-:Y:S01]  /*5630*/  @!P1 SYNCS.ARRIVE.TRANS64.RED.A0TR RZ, [UR17+0x160], R8 ;  /* 0x00016008ffff99a7 */ /* 0x0005e20008300411 */
[----:B------:R-:W-:Y:S01]  /*5640*/  SYNCS.ARRIVE.TRANS64.RED.A1T0 RZ, [UR51], RZ ;  /* 0x000000ffffff79a7 */ /* 0x000fe20008100433 */
[----:B------:R-:W-:Y:S05]  /*5650*/  BRA.U UP2, `(.L_x_101) ;  /* 0xfffffff502707547 */ /* 0x000fea000b83ffff */
[----:B------:R-:W-:Y:S07]  /*5660*/  MOV R0, UR17 ;  /* 0x0000001100007c02 */ /* 0x000fee0008000f00 */
.L_x_102:
[----:B---3--:R-:W-:-:S04]  /*5670*/  SHF.L.U32 R3, R11, 0x1f, RZ ;  /* 0x0000001f0b037819 */ /* 0x008fc800000006ff */
[----:B------:R3:W4:Y:S03]  /*5680*/  SYNCS.PHASECHK.TRANS64.TRYWAIT P0, [R0+URZ+0x168], R3 ;  /* 0x00016803000075a7 */ /* 0x00072600080011ff */
[----:B----4-:R-:W-:Y:S05]  /*5690*/  @!P0 NANOSLEEP.SYNCS 0x989680 ;  /* 0x009896800000895d */ /* 0x010fea0003900000 */
[----:B------:R-:W4:Y:S02]  /*56a0*/  @!P0 SYNCS.PHASECHK.TRANS64 P0, [R0+URZ+0x168], R3 ;  /* 0x00016803000085a7 */ /* 0x000f2400080010ff */
[----:B-12-4-:R-:W-:Y:S05]  /*56b0*/  @P0 EXIT ;  /* 0x000000000000094d */ /* 0x016fea0003800000 */
[----:B------:R-:W-:Y:S05]  /*56c0*/  BRA `(.L_x_102) ;  /* 0xfffffffc00e87947 */ /* 0x000fea000383ffff */
.L_x_93:
[----:B------:R-:W-:-:S06]  /*56d0*/  UISETP.GE.AND UP0, UPT, UR18, 0x4, UPT ;  /* 0x000000041200788c */ /* 0x000fcc000bf06270 */
[----:B------:R-:W-:-:S13]  /*56e0*/  PLOP3.LUT P0, PT, PT, PT, UP0, 0x80, 0x8 ;  /* 0x000000000008781c */ /* 0x000fda0003f0f008 */
[----:B-1----:R-:W-:Y:S05]  /*56f0*/  @!P0 EXIT ;  /* 0x000000000000894d */ /* 0x002fea0003800000 */
[----:B------:R-:W-:Y:S01]  /*5700*/  BAR.SYNC.DEFER_BLOCKING 0x6, 0xa0 ;  /* 0x0182800000007b1d */ /* 0x000fe20000010000 */
[--C-:B------:R-:W-:Y:S01]  /*5710*/  SHF.R.U32.HI R7, RZ, 0x4, R34.reuse ;  /* 0x00000004ff077819 */ /* 0x100fe20000011622 */
[C---:B------:R-:W-:Y:S01]  /*5720*/  IMAD.U32 R2, R34.reuse, 0x10000, RZ ;  /* 0x0001000022027824 */ /* 0x040fe200078e00ff */
[----:B------:R-:W-:Y:S01]  /*5730*/  CS2R R32, SRZ ;  /* 0x0000000000207805 */ /* 0x000fe2000001ff00 */
[----:B------:R-:W-:Y:S01]  /*5740*/  IMAD.SHL.U32 R5, R34, 0x10, RZ ;  /* 0x0000001022057824 */ /* 0x000fe200078e00ff */
[----:B------:R-:W-:Y:S01]  /*5750*/  LOP3.LUT R7, R7, 0x1, RZ, 0xc0, !PT ;  /* 0x0000000107077812 */ /* 0x000fe200078ec0ff */
[----:B------:R-:W-:Y:S02]  /*5760*/  UMOV UR47, 0x400 ;  /* 0x00000400002f7882 */ /* 0x000fe40000000000 */
[----:B------:R-:W1:Y:S01]  /*5770*/  LDC.64 R24, c[0x0][0x8b0] ;  /* 0x00022c00ff187b82 */ /* 0x000e620000000a00 */
[----:B------:R-:W-:Y:S01]  /*5780*/  ULEA UR47, UR51, UR47, 0x18 ;  /* 0x0000002f332f7291 */ /* 0x000fe2000f8ec0ff */
[----:B------:R-:W-:Y:S01]  /*5790*/  LOP3.LUT R5, R5, 0xf0, RZ, 0xc0, !PT ;  /* 0x000000f005057812 */ /* 0x000fe200078ec0ff */
[----:B------:R-:W-:Y:S01]  /*57a0*/  IMAD.MOV.U32 R35, RZ, RZ, RZ ;  /* 0x000000ffff237224 */ /* 0x000fe200078e00ff */
[----:B------:R-:W-:Y:S01]  /*57b0*/  LOP3.LUT R26, R7, 0x60, R34, 0xf8, !PT ;  /* 0x00000060071a7812 */ /* 0x000fe200078ef822 */
[----:B------:R-:W-:Y:S01]  /*57c0*/  IMAD.MOV.U32 R31, RZ, RZ, RZ ;  /* 0x000000ffff1f7224 */ /* 0x000fe200078e00ff */
[----:B------:R-:W-:Y:S01]  /*57d0*/  LOP3.LUT R2, R2, 0x600000, RZ, 0xc0, !PT ;  /* 0x0060000002027812 */ /* 0x000fe200078ec0ff */
[----:B------:R-:W2:Y:S01]  /*57e0*/  LDCU UR59, c[0x0][0x370] ;  /* 0x00006e00ff3b77ac */ /* 0x000ea20008000800 */
[----:B------:R-:W3:Y:S01]  /*57f0*/  LDC.64 R22, c[0x0][0x8a8] ;  /* 0x00022a00ff167b82 */ /* 0x000ee20000000a00 */
[----:B------:R-:W-:Y:S01]  /*5800*/  IMAD R26, R26, 0x8, R5 ;  /* 0x000000081a1a7824 */ /* 0x000fe200078e0205 */
[----:B------:R-:W-:Y:S01]  /*5810*/  LOP3.LUT R34, R34, 0x60, RZ, 0xc0, !PT ;  /* 0x0000006022227812 */ /* 0x000fe200078ec0ff */
[----:B------:R-:W4:Y:S01]  /*5820*/  LDCU UR44, c[0x0][0xb0c] ;  /* 0x00016180ff2c77ac */ /* 0x000f220008000800 */
[----:B------:R-:W1:Y:S01]  /*5830*/  LDCU UR40, c[0x0][0xb30] ;  /* 0x00016600ff2877ac */ /* 0x000e620008000800 */
[----:B------:R-:W2:Y:S01]  /*5840*/  LDS R3, [UR47+0x230] ;  /* 0x0002302fff037984 */ /* 0x000ea20008000800 */
[----:B------:R-:W1:Y:S01]  /*5850*/  LDCU.64 UR56, c[0x0][0x888] ;  /* 0x00011100ff3877ac */ /* 0x000e620008000a00 */
[----:B------:R-:W1:Y:S01]  /*5860*/  LDCU.64 UR42, c[0x0][0xb28] ;  /* 0x00016500ff2a77ac */ /* 0x000e620008000a00 */
[----:B------:R-:W1:Y:S01]  /*5870*/  LDCU.64 UR62, c[0x0][0x890] ;  /* 0x00011200ff3e77ac */ /* 0x000e620008000a00 */
[----:B------:R-:W1:Y:S01]  /*5880*/  LDCU.128 UR52, c[0x0][0xb10] ;  /* 0x00016200ff3477ac */ /* 0x000e620008000c00 */
[----:B------:R-:W1:Y:S01]  /*5890*/  LDCU UR58, c[0x0][0x374] ;  /* 0x00006e80ff3a77ac */ /* 0x000e620008000800 */
[----:B------:R-:W-:Y:S01]  /*58a0*/  UMOV UR39, URZ ;  /* 0x000000ff00277c82 */ /* 0x000fe20008000000 */
[----:B-12-4-:R-:W-:-:S07]  /*58b0*/  IMAD.IADD R2, R3, 0x1, R2 ;  /* 0x0000000103027824 */ /* 0x016fce00078e0202 */
.L_x_115:
[C---:B------:R-:W-:Y:S02]  /*58c0*/  LEA R8, R35.reuse, UR47, 0x3 ;  /* 0x0000002f23087c11 */ /* 0x040fe4000f8e18ff */
[----:B------:R-:W-:Y:S02]  /*58d0*/  SHF.L.U32 R3, R32, 0x1f, RZ ;  /* 0x0000001f20037819 */ /* 0x000fe400000006ff */
[----:B------:R-:W-:Y:S02]  /*58e0*/  LEA R5, R35, UR47, 0x4 ;  /* 0x0000002f23057c11 */ /* 0x000fe4000f8e20ff */
[----:B-1----:R-:W1:Y:S02]  /*58f0*/  SYNCS.PHASECHK.TRANS64.TRYWAIT P0, [R8+URZ+0x180], R3 ;  /* 0x00018003080075a7 */ /* 0x002e6400080011ff */
[----:B-12---:R-:W-:Y:S05]  /*5900*/  @!P0 BRA `(.L_x_103) ;  /* 0x00000020002c8947 */ /* 0x006fea0003800000 */
.L_x_183:
[----:B------:R-:W2:Y:S01]  /*5910*/  LDS.128 R4, [R5+0x210] ;  /* 0x0002100005047984 */ /* 0x000ea20000000c00 */
[----:B------:R-:W-:Y:S01]  /*5920*/  UISETP.GE.AND UP0, UPT, UR41, 0x1, UPT ;  /* 0x000000012900788c */ /* 0x000fe2000bf06270 */
[----:B------:R-:W-:Y:S01]  /*5930*/  @!PT LDS RZ, [RZ] ;  /* 0x00000000fffff984 */ /* 0x000fe20000000800 */
[----:B------:R-:W-:Y:S01]  /*5940*/  @!PT LDS RZ, [RZ] ;  /* 0x00000000fffff984 */ /* 0x000fe20000000800 */
[----:B------:R-:W-:Y:S01]  /*5950*/  @!PT LDS RZ, [RZ] ;  /* 0x00000000fffff984 */ /* 0x000fe20000000800 */
[----:B------:R-:W-:Y:S01]  /*5960*/  @!PT LDS RZ, [RZ] ;  /* 0x00000000fffff984 */ /* 0x000fe20000000800 */
[----:B------:R4:W-:Y:S06]  /*5970*/  MEMBAR.ALL.CTA ;  /* 0x0000000000007992 */ /* 0x0009ec0000008000 */
[----:B----4-:R-:W4:Y:S01]  /*5980*/  FENCE.VIEW.ASYNC.S ;  /* 0x00000000000073c6 */ /* 0x010f220000000000 */
[----:B--2---:R-:W-:Y:S11]  /*5990*/  LOP3.LUT P0, RZ, R6, 0x1, RZ, 0xc0, !PT ;  /* 0x0000000106ff7812 */ /* 0x004ff6000780c0ff */
[----:B------:R-:W-:Y:S02]  /*59a0*/  @!UPT UIADD3 URZ, UPT, UPT, URZ, URZ, URZ ;  /* 0x000000fffffff290 */ /* 0x000fe4000fffe0ff */
[----:B----4-:R-:W-:Y:S01]  /*59b0*/  VOTEU.ANY UP1, P0 ;  /* 0x0000000000ff7886 */ /* 0x010fe20000020100 */
[----:B------:R-:W-:Y:S01]  /*59c0*/  PLOP3.LUT P0, PT, PT, PT, UP1, 0x80, 0x8 ;  /* 0x000000000008781c */ /* 0x000fe20003f0f018 */
[----:B------:R-:W-:Y:S11]  /*59d0*/  UP2UR UR50, UPR, URZ, 0x2 ;  /* 0x00000002ff327883 */ /* 0x000ff60008000000 */
[----:B------:R-:W-:Y:S01]  /*59e0*/  @!UPT UIADD3 URZ, UPT, UPT, URZ, URZ, URZ ;  /* 0x000000fffffff290 */ /* 0x000fe2000fffe0ff */
[----:B------:R-:W-:Y:S02]  /*59f0*/  @P0 SHF.R.U32.HI R0, RZ, 0x10, R5 ;  /* 0x00000010ff000819 */ /* 0x000fe40000011605 */
[----:B-1----:R-:W-:Y:S02]  /*5a00*/  @P0 MOV R3, R4 ;  /* 0x0000000400030202 */ /* 0x002fe40000000f00 */
        /* <DEDUP_REMOVED lines=11> */
[----:B------:R-:W2:Y:S01]  /*5ac0*/  LDCU UR12, c[0x0][0xb20] ;  /* 0x00016400ff0c77ac */ /* 0x000ea20008000800 */
[----:B------:R-:W-:Y:S02]  /*5ad0*/  UIMAD.WIDE.U32 UR4, UR58, UR55, URZ ;  /* 0x000000373a0472a5 */ /* 0x000fe4000f8e00ff */
[----:B------:R-:W-:Y:S02]  /*5ae0*/  UIMAD.WIDE.U32 UR6, UR59, UR52, URZ ;  /* 0x000000343b0672a5 */ /* 0x000fe4000f8e00ff */
[----:B------:R-:W-:Y:S02]  /*5af0*/  UISETP.NE.AND UP0, UPT, UR54, 0x1, UPT ;  /* 0x000000013600788c */ /* 0x000fe4000bf05270 */
[----:B------:R-:W-:Y:S02]  /*5b00*/  UIMAD.WIDE.U32 UR8, UR37, UR55, URZ ;  /* 0x00000037250872a5 */ /* 0x000fe4000f8e00ff */
[----:B------:R-:W-:Y:S02]  /*5b10*/  UISETP.NE.AND UP1, UPT, UR44, 0x1, UPT ;  /* 0x000000012c00788c */ /* 0x000fe4000bf25270 */
[----:B------:R-:W-:Y:S02]  /*5b20*/  UIMAD.WIDE.U32 UR10, UR38, UR52, URZ ;  /* 0x00000034260a72a5 */ /* 0x000fe4000f8e00ff */
[----:B------:R-:W-:Y:S01]  /*5b30*/  UISETP.NE.AND UP2, UPT, UR41, 0x1, UPT ;  /* 0x000000012900788c */ /* 0x000fe2000bf45270 */
[----:B------:R-:W-:Y:S02]  /*5b40*/  UMOV UR4, UR5 ;  /* 0x0000000500047c82 */ /* 0x000fe40008000000 */
[----:B--2---:R-:W-:Y:S03]  /*5b50*/  USHF.R.U32.HI UR5, URZ, UR12, UR4 ;  /* 0x0000000cff057299 */ /* 0x004fe60008011604 */
[----:B------:R-:W-:Y:S02]  /*5b60*/  UMOV UR4, UR7 ;  /* 0x0000000700047c82 */ /* 0x000fe40008000000 */
[----:B------:R-:W-:Y:S02]  /*5b70*/  USHF.R.U32.HI UR7, URZ, UR53, UR4 ;  /* 0x00000035ff077299 */ /* 0x000fe40008011604 */
[----:B------:R-:W-:Y:S02]  /*5b80*/  USEL UR4, UR58, UR5, !UP0 ;  /* 0x000000053a047287 */ /* 0x000fe4000c000000 */
[----:B------:R-:W-:Y:S01]  /*5b90*/  USEL UR7, UR59, UR7, !UP1 ;  /* 0x000000073b077287 */ /* 0x000fe2000c800000 */
[----:B------:R-:W-:Y:S01]  /*5ba0*/  UMOV UR5, UR9 ;  /* 0x0000000900057c82 */ /* 0x000fe20008000000 */
[----:B------:R-:W-:Y:S02]  /*5bb0*/  UIMAD.WIDE.U32 UR8, UR4, UR42, URZ ;  /* 0x0000002a040872a5 */ /* 0x000fe4000f8e00ff */
[----:B------:R-:W-:Y:S03]  /*5bc0*/  USHF.R.U32.HI UR6, URZ, UR12, UR5 ;  /* 0x0000000cff067299 */ /* 0x000fe60008011605 */
[----:B------:R-:W-:Y:S01]  /*5bd0*/  UMOV UR5, UR11 ;  /* 0x0000000b00057c82 */ /* 0x000fe20008000000 */
[----:B------:R-:W-:Y:S02]  /*5be0*/  UIMAD.WIDE.U32 UR10, UR7, UR42, URZ ;  /* 0x0000002a070a72a5 */ /* 0x000fe4000f8e00ff */
[----:B------:R-:W-:Y:S02]  /*5bf0*/  USEL UR6, UR37, UR6, !UP0 ;  /* 0x0000000625067287 */ /* 0x000fe4000c000000 */
[----:B------:R-:W-:Y:S01]  /*5c00*/  USHF.R.U32.HI UR5, URZ, UR53, UR5 ;  /* 0x00000035ff057299 */ /* 0x000fe20008011605 */
[----:B------:R-:W-:Y:S02]  /*5c10*/  UMOV UR8, UR9 ;  /* 0x0000000900087c82 */ /* 0x000fe40008000000 */
[----:B------:R-:W-:Y:S01]  /*5c20*/  UMOV UR10, UR11 ;  /* 0x0000000b000a7c82 */ /* 0x000fe20008000000 */
[----:B------:R-:W-:Y:S02]  /*5c30*/  @UP2 USHF.R.U32.HI UR4, URZ, UR43, UR8 ;  /* 0x0000002bff042299 */ /* 0x000fe40008011608 */
[----:B------:R-:W-:Y:S02]  /*5c40*/  @UP2 USHF.R.U32.HI UR7, URZ, UR43, UR10 ;  /* 0x0000002bff072299 */ /* 0x000fe4000801160a */
[----:B------:R-:W-:Y:S02]  /*5c50*/  UIMAD UR4, UR41, UR4, URZ ;  /* 0x00000004290472a4 */ /* 0x000fe4000f8e02ff */
[----:B------:R-:W-:Y:S02]  /*5c60*/  UIMAD.WIDE.U32 UR10, UR6, UR42, URZ ;  /* 0x0000002a060a72a5 */ /* 0x000fe4000f8e00ff */
[----:B------:R-:W-:Y:S02]  /*5c70*/  USEL UR5, UR38, UR5, !UP1 ;  /* 0x0000000526057287 */ /* 0x000fe4000c800000 */
[----:B------:R-:W-:Y:S02]  /*5c80*/  UIMAD UR8, UR41, UR7, URZ ;  /* 0x00000007290872a4 */ /* 0x000fe4000f8e02ff */
[----:B------:R-:W-:Y:S03]  /*5c90*/  UISETP.GE.AND UP0, UPT, UR6, UR4, UPT ;  /* 0x000000040600728c */ /* 0x000fe6000bf06270 */
[----:B------:R-:W-:Y:S01]  /*5ca0*/  UMOV UR4, UR11 ;  /* 0x0000000b00047c82 */ /* 0x000fe20008000000 */
[----:B------:R-:W-:Y:S02]  /*5cb0*/  UISETP.GE.OR UP0, UPT, UR5, UR8, UP0 ;  /* 0x000000080500728c */ /* 0x000fe40008706670 */
[----:B------:R-:W-:Y:S02]  /*5cc0*/  USHF.R.U32.HI UR4, URZ, UR43, UR4 ;  /* 0x0000002bff047299 */ /* 0x000fe40008011604 */
[----:B------:R-:W-:Y:S02]  /*5cd0*/  UIMAD.WIDE.U32 UR8, UR5, UR42, URZ ;  /* 0x0000002a050872a5 */ /* 0x000fe4000f8e00ff */
[----:B------:R-:W-:Y:S02]  /*5ce0*/  USEL UR11, UR6, UR4, !UP2 ;  /* 0x00000004060b7287 */ /* 0x000fe4000d000000 */
[----:B------:R-:W-:Y:S02]  /*5cf0*/  UIADD3 UR8, UPT, UPT, -UR5, URZ, URZ ;  /* 0x000000ff05087290 */ /* 0x000fe4000fffe1ff */
[----:B------:R-:W-:Y:S01]  /*5d00*/  UIADD3 UR10, UPT, UPT, -UR11, URZ, URZ ;  /* 0x000000ff0b0a7290 */ /* 0x000fe2000fffe1ff */
[----:B------:R-:W-:Y:S01]  /*5d10*/  @!UP0 UMOV UR4, UR9 ;  /* 0x0000000900048c82 */ /* 0x000fe20008000000 */
[----:B------:R-:W-:Y:S02]  /*5d20*/  UIADD3 UR9, UPT, UPT, -UR6, URZ, URZ ;  /* 0x000000ff06097290 */ /* 0x000fe4000fffe1ff */
[----:B------:R-:W-:Y:S02]  /*5d30*/  @!UP0 USHF.R.U32.HI UR4, URZ, UR43, UR4 ;  /* 0x0000002bff048299 */ /* 0x000fe40008011604 */
[----:B------:R-:W-:Y:S02]  /*5d40*/  UIMAD UR10, UR41, UR10, UR6 ;  /* 0x0000000a290a72a4 */ /* 0x000fe4000f8e0206 */
[----:B------:R-:W-:Y:S04]  /*5d50*/  @!UP0 USEL UR4, UR5, UR4, !UP2 ;  /* 0x0000000405048287 */ /* 0x000fe8000d000000 */
[----:B------:R-:W-:Y:S02]  /*5d60*/  @!UP0 UIMAD UR10, UR7, UR10, UR4 ;  /* 0x0000000a070a82a4 */ /* 0x000fe4000f8e0204 */
[----:B------:R-:W-:Y:S02]  /*5d70*/  @!UP0 UIADD3 UR11, UPT, UPT, UR11, -UR4, URZ ;  /* 0x800000040b0b8290 */ /* 0x000fe4000fffe0ff */
[----:B------:R-:W-:Y:S02]  /*5d80*/  UIMAD UR7, UR44, UR8, UR38 ;  /* 0x000000082c0772a4 */ /* 0x000fe4000f8e0226 */
[----:B------:R-:W-:Y:S02]  /*5d90*/  @!UP0 UIMAD UR6, UR11, UR41, UR5 ;  /* 0x000000290b0682a4 */ /* 0x000fe4000f8e0205 */
[----:B------:R-:W-:Y:S01]  /*5da0*/  UIMAD UR4, UR54, UR9, UR37 ;  /* 0x00000009360472a4 */ /* 0x000fe2000f8e0225 */
[----:B------:R-:W-:Y:S02]  /*5db0*/  @!UP0 UMOV UR5, UR10 ;  /* 0x0000000a00058c82 */ /* 0x000fe40008000000 */
[----:B------:R-:W-:Y:S02]  /*5dc0*/  UIMAD UR38, UR5, UR44, UR7 ;  /* 0x0000002c052672a4 */ /* 0x000fe4000f8e0207 */
[----:B------:R-:W-:Y:S11]  /*5dd0*/  UIMAD UR37, UR6, UR54, UR4 ;  /* 0x00000036062572a4 */ /* 0x000ff6000f8e0204 */
[----:B------:R-:W-:Y:S01]  /*5de0*/  @!UPT UIADD3 URZ, UPT, UPT, URZ, URZ, URZ ;  /* 0x000000fffffff290 */ /* 0x000fe2000fffe0ff */
.L_x_104:
[----:B------:R-:W-:Y:S01]  /*5df0*/  UISETP.NE.AND UP0, UPT, UR40, 0x1, UPT ;  /* 0x000000012800788c */ /* 0x000fe2000bf05270 */
[----:B------:R-:W-:Y:S01]  /*5e00*/  ISETP.NE.U32.AND P1, PT, R24, RZ, PT ;  /* 0x000000ff1800720c */ /* 0x000fe20003f25070 */
[----:B------:R-:W-:Y:S02]  /*5e10*/  ULEA.HI UR4, UR39, UR39, URZ, 0x1 ;  /* 0x0000002727047291 */ /* 0x000fe4000f8f08ff */
[----:B------:R-:W-:Y:S01]  /*5e20*/  UISETP.NE.U32.AND UP3, UPT, UR62, URZ, UPT ;  /* 0x000000ff3e00728c */ /* 0x000fe2000bf65070 */
[----:B------:R-:W-:Y:S01]  /*5e30*/  ISETP.NE.AND.EX P1, PT, R25, RZ, PT, P1 ;  /* 0x000000ff1900720c */ /* 0x000fe20003f25310 */
[----:B------:R-:W-:Y:S02]  /*5e40*/  USHF.L.U32 UR5, UR4, 0x3, URZ ;  /* 0x0000000304057899 */ /* 0x000fe400080006ff */
[----:B------:R-:W-:Y:S03]  /*5e50*/  UISETP.NE.AND.EX UP3, UPT, UR63, URZ, UPT, UP3 ;  /* 0x000000ff3f00728c */ /* 0x000fe6000bf65330 */
[----:B------:R-:W2:Y:S01]  /*5e60*/  @!UP0 LDCU.128 UR12, c[0x0][0xb10] ;  /* 0x00016200ff0c87ac */ /* 0x000ea20008000c00 */
[----:B------:R-:W4:Y:S01]  /*5e70*/  @!UP0 LDCU UR7, c[0x0][0xb0c] ;  /* 0x00016180ff0787ac */ /* 0x000f220008000800 */
[----:B------:R-:W3:Y:S01]  /*5e80*/  @!UP0 LDCU UR16, c[0x0][0xb20] ;  /* 0x00016400ff1087ac */ /* 0x000ee20008000800 */
[----:B--2---:R-:W-:Y:S02]  /*5e90*/  UIMAD.WIDE.U32 UR10, UR38, UR12, URZ ;  /* 0x0000000c260a72a5 */ /* 0x004fe4000f8e00ff */
[----:B------:R-:W-:Y:S02]  /*5ea0*/  UIMAD.WIDE.U32 UR8, UR37, UR15, URZ ;  /* 0x0000000f250872a5 */ /* 0x000fe4000f8e00ff */
[----:B------:R-:W-:Y:S03]  /*5eb0*/  @!UP0 UISETP.NE.AND UP1, UPT, UR14, 0x1, UPT ;  /* 0x000000010e00888c */ /* 0x000fe6000bf25270 */
[----:B------:R-:W-:Y:S01]  /*5ec0*/  @!UP0 UMOV UR6, UR11 ;  /* 0x0000000b00068c82 */ /* 0x000fe20008000000 */
[----:B----4-:R-:W-:Y:S02]  /*5ed0*/  @!UP0 UISETP.NE.AND UP2, UPT, UR7, 0x1, UPT ;  /* 0x000000010700888c */ /* 0x010fe4000bf45270 */
[----:B------:R-:W-:Y:S03]  /*5ee0*/  @!UP0 USHF.R.U32.HI UR10, URZ, UR13, UR6 ;  /* 0x0000000dff0a8299 */ /* 0x000fe60008011606 */
[----:B------:R-:W-:Y:S01]  /*5ef0*/  @!UP0 UMOV UR6, UR9 ;  /* 0x0000000900068c82 */ /* 0x000fe20008000000 */
[----:B------:R-:W-:Y:S02]  /*5f00*/  @!UP0 USEL UR9, UR38, UR10, !UP2 ;  /* 0x0000000a26098287 */ /* 0x000fe4000d000000 */
[----:B---3--:R-:W-:Y:S02]  /*5f10*/  @!UP0 USHF.R.U32.HI UR8, URZ, UR16, UR6 ;  /* 0x00000010ff088299 */ /* 0x008fe40008011606 */
[----:B------:R-:W-:Y:S02]  /*5f20*/  ULOP3.LUT UR6, UR4, 0xffe, URZ, 0xc0, !UPT ;  /* 0x00000ffe04067892 */ /* 0x000fe4000f8ec0ff */
[----:B------:R-:W-:Y:S02]  /*5f30*/  @!UP0 USEL UR8, UR37, UR8, !UP1 ;  /* 0x0000000825088287 */ /* 0x000fe4000c800000 */
[----:B------:R-:W-:Y:S02]  /*5f40*/  ULOP3.LUT UR4, UR5, 0xfffffff0, URZ, 0xc0, !UPT ;  /* 0xfffffff005047892 */ /* 0x000fe4000f8ec0ff */
[----:B------:R-:W-:Y:S02]  /*5f50*/  UIADD3 UR5, UPT, UPT, -UR6, UR39, URZ ;  /* 0x0000002706057290 */ /* 0x000fe4000fffe1ff */
[----:B------:R-:W-:Y:S02]  /*5f60*/  @!UP0 UIADD3 UR6, UPT, UPT, -UR9, UR8, URZ ;  /* 0x0000000809068290 */ /* 0x000fe4000fffe1ff */
[----:B------:R-:W-:Y:S01]  /*5f70*/  @!UP0 UIADD3 UR8, UPT, UPT, UR9, -UR8, URZ ;  /* 0x8000000809088290 */ /* 0x000fe2000fffe0ff */
[----:B-1----:R-:W-:Y:S01]  /*5f80*/  VIADD R0, R2, UR4 ;  /* 0x0000000402007c36 */ /* 0x002fe20008000000 */
[----:B------:R-:W-:Y:S01]  /*5f90*/  @!UP0 UIMAD UR38, UR6, UR7, UR38 ;  /* 0x00000007062682a4 */ /* 0x000fe2000f8e0226 */
[----:B------:R-:W-:Y:S01]  /*5fa0*/  IMAD.U32 R17, RZ, RZ, UR5 ;  /* 0x00000005ff117e24 */ /* 0x000fe2000f8e00ff */
[----:B------:R-:W-:Y:S01]  /*5fb0*/  @!UP0 UIMAD UR37, UR8, UR14, UR37 ;  /* 0x0000000e082582a4 */ /* 0x000fe2000f8e0225 */
[----:B------:R-:W-:Y:S11]  /*5fc0*/  BRA.U !UP3, `(.L_x_105) ;  /* 0x000000010b407547 */ /* 0x000ff6000b800000 */
[----:B------:R-:W-:Y:S01]  /*5fd0*/  UISETP.NE.U32.AND UP0, UPT, UR56, URZ, UPT ;  /* 0x000000ff3800728c */ /* 0x000fe2000bf05070 */
[----:B------:R-:W-:Y:S01]  /*5fe0*/  HFMA2 R27, -RZ, RZ, 0, 5.9604644775390625e-08 ;  /* 0x00000001ff1b7431 */ /* 0x000fe200000001ff */
[----:B------:R-:W1:Y:S01]  /*5ff0*/  LDCU.64 UR8, c[0x0][0x358] ;  /* 0x00006b00ff0877ac */ /* 0x000e620008000a00 */
[----:B------:R-:W-:Y:S01]  /*6000*/  IMAD.MOV.U32 R3, RZ, RZ, 0x1 ;  /* 0x00000001ff037424 */ /* 0x000fe200078e00ff */
[----:B------:R-:W-:Y:S06]  /*6010*/  UISETP.NE.AND.EX UP0, UPT, UR57, URZ, UPT, UP0 ;  /* 0x000000ff3900728c */ /* 0x000fec000bf05300 */
[----:B------:R-:W-:Y:S05]  /*6020*/  PLOP3.LUT P0, PT, PT, PT, UP0, 0x80, 0x8 ;  /* 0x000000000008781c */ /* 0x000fea0003f0f008 */
[----:B------:R-:W2:Y:S01]  /*6030*/  @UP0 LDCU.64 UR4, c[0x0][0x888] ;  /* 0x00011100ff0407ac */ /* 0x000ea20008000a00 */
[----:B------:R-:W-:Y:S07]  /*6040*/  @UP0 UIMAD UR6, UR36, UR62, URZ ;  /* 0x0000003e240602a4 */ /* 0x000fee000f8e02ff */
[----:B------:R-:W-:Y:S01]  /*6050*/  @!P0 PRMT R27, R3, 0x7610, R27 ;  /* 0x00007610031b8816 */ /* 0x000fe2000000001b */
[----:B--2---:R-:W-:Y:S06]  /*6060*/  @UP0 UIMAD.WIDE UR4, UR6, 0x4, UR4 ;  /* 0x00000004060408a5 */ /* 0x004fec000f8e0204 */
[----:B------:R-:W-:Y:S02]  /*6070*/  IMAD.U32 R4, RZ, RZ, UR4 ;  /* 0x00000004ff047e24 */ /* 0x000fe4000f8e00ff */
[----:B------:R-:W-:Y:S05]  /*6080*/  IMAD.U32 R5, RZ, RZ, UR5 ;  /* 0x00000005ff057e24 */ /* 0x000fea000f8e00ff */
[----:B-1----:R-:W2:Y:S02]  /*6090*/  @P0 LDG.E R4, desc[UR8][R4.64] ;  /* 0x0000000804040981 */ /* 0x002ea4000c1e1900 */
[----:B--2---:R-:W-:Y:S11]  /*60a0*/  @P0 R2UR UR45, R4 ;  /* 0x00000000042d02ca */ /* 0x004ff600000e0000 */
[----:B------:R-:W-:Y:S03]  /*60b0*/  @!UPT UIADD3 URZ, UPT, UPT, URZ, URZ, URZ ;  /* 0x000000fffffff290 */ /* 0x000fe6000fffe0ff */
[----:B------:R-:W1:Y:S02]  /*60c0*/  @!UP0 LDCU UR45, c[0x0][0x880] ;  /* 0x00011000ff2d87ac */ /* 0x000e640008000800 */
.L_x_105:
[----:B------:R-:W-:Y:S05]  /*60d0*/  @!P1 BRA `(.L_x_106) ;  /* 0x0000000000249947 */ /* 0x000fea0003800000 */
[----:B------:R-:W-:Y:S01]  /*60e0*/  ISETP.NE.U32.AND P0, PT, R22, RZ, PT ;  /* 0x000000ff1600720c */ /* 0x000fe20003f05070 */
[----:B------:R-:W2:Y:S03]  /*60f0*/  LDCU.64 UR4, c[0x0][0x358] ;  /* 0x00006b00ff0477ac */ /* 0x000ea60008000a00 */
[----:B------:R-:W-:Y:S11]  /*6100*/  ISETP.NE.AND.EX P0, PT, R23, RZ, PT, P0 ;  /* 0x000000ff1700720c */ /* 0x000ff60003f05300 */
[----:B------:R-:W-:Y:S02]  /*6110*/  @!UPT UIADD3 URZ, UPT, UPT, URZ, URZ, URZ ;  /* 0x000000fffffff290 */ /* 0x000fe4000fffe0ff */
[----:B------:R-:W3:Y:S01]  /*6120*/  @P0 LDC.64 R4, c[0x0][0x8a8] ;  /* 0x00022a00ff040b82 */ /* 0x000ee20000000a00 */
[----:B------:R-:W-:Y:S04]  /*6130*/  @P0 IMAD R3, R24, UR36, RZ ;  /* 0x0000002418030c24 */ /* 0x000fe8000f8e02ff */
[----:B---3--:R-:W-:Y:S05]  /*6140*/  @P0 IMAD.WIDE R4, R3, 0x4, R4 ;  /* 0x0000000403040825 */ /* 0x008fea00078e0204 */
[----:B--2--5:R2:W5:Y:S02]  /*6150*/  @P0 LDG.E R16, desc[UR4][R4.64] ;  /* 0x0000000404100981 */ /* 0x024564000c1e1900 */
[----:B--2---:R-:W3:Y:S02]  /*6160*/  @!P0 LDC R16, c[0x0][0x8a0] ;  /* 0x00022800ff108b82 */ /* 0x004ee40000000800 */
.L_x_106:
[----:B------:R-:W-:Y:S01]  /*6170*/  R2UR UR4, R30 ;  /* 0x000000001e0472ca */ /* 0x000fe200000e0000 */
[----:B------:R-:W-:Y:S01]  /*6180*/  UPLOP3.LUT UP1, UPT, UPT, UPT, UPT, 0x40, 0x4 ;  /* 0x000000000004789c */ /* 0x000fe20003f2e870 */
[----:B------:R-:W-:Y:S01]  /*6190*/  SHF.L.U32 R3, R33, 0x1f, RZ ;  /* 0x0000001f21037819 */ /* 0x000fe200000006ff */
[----:B------:R-:W-:Y:S01]  /*61a0*/  ULEA UR46, UR39, UR47, 0x3 ;  /* 0x0000002f272e7291 */ /* 0x000fe2000f8e18ff */
[----:B------:R-:W-:Y:S01]  /*61b0*/  PLOP3.LUT P3, PT, PT, PT, PT, 0x8, 0x80 ;  /* 0x000000000080781c */ /* 0x000fe20003f6e170 */
[----:B------:R-:W-:Y:S01]  /*61c0*/  IMAD R17, R17, 0x100000, R0 ;  /* 0x0010000011117824 */ /* 0x000fe200078e0200 */
[----:B------:R-:W-:Y:S01]  /*61d0*/  CS2R R18, SRZ ;  /* 0x0000000000127805 */ /* 0x000fe2000001ff00 */
[----:B------:R-:W-:Y:S06]  /*61e0*/  VIADD R35, R35, 0x1 ;  /* 0x0000000123237836 */ /* 0x000fec0000000000 */
[----:B------:R-:W-:Y:S06]  /*61f0*/  UISETP.NE.AND UP4, UPT, UR4, URZ, UPT ;  /* 0x000000ff0400728c */ /* 0x000fec000bf85270 */
[----:B------:R-:W-:Y:S05]  /*6200*/  PLOP3.LUT P1, PT, PT, PT, UP4, 0x80, 0x8 ;  /* 0x000000000008781c */ /* 0x000fea0003f2f048 */
[----:B------:R-:W2:Y:S01]  /*6210*/  @UP4 LDCU.64 UR4, c[0x0][0x888] ;  /* 0x00011100ff0447ac */ /* 0x000ea20008000a00 */
[----:B------:R-:W-:Y:S07]  /*6220*/  @UP4 UPLOP3.LUT UP1, UPT, UPT, UPT, UP3, 0x80, 0x8 ;  /* 0x000000000008489c */ /* 0x000fee0003f2f030 */
[----:B------:R-:W-:Y:S01]  /*6230*/  @P1 LOP3.LUT P0, RZ, R27, 0xff, RZ, 0xc0, !PT ;  /* 0x000000ff1bff1812 */ /* 0x000fe2000780c0ff */
[----:B-1----:R-:W-:Y:S02]  /*6240*/  @UP4 UISETP.NE.AND UP2, UPT, UR45, URZ, UPT ;  /* 0x000000ff2d00428c */ /* 0x002fe4000bf45270 */
[----:B--2---:R-:W-:Y:S02]  /*6250*/  @UP4 UISETP.NE.U32.AND UP0, UPT, UR4, URZ, UPT ;  /* 0x000000ff0400428c */ /* 0x004fe4000bf05070 */
[----:B------:R-:W-:Y:S02]  /*6260*/  @UP4 USEL UR4, URZ, 0xffffffff, UP2 ;  /* 0xffffffffff044887 */ /* 0x000fe40009000000 */
[----:B------:R-:W-:Y:S04]  /*6270*/  @UP4 UISETP.NE.AND.EX UP0, UPT, UR5, URZ, UPT, UP0 ;  /* 0x000000ff0500428c */ /* 0x000fe8000bf05300 */
[----:B------:R-:W-:Y:S03]  /*6280*/  @UP4 USEL UR5, URZ, 0xffffffff, UP0 ;  /* 0xffffffffff054887 */ /* 0x000fe60008000000 */
[----:B------:R-:W-:Y:S01]  /*6290*/  @P1 VOTEU.ANY UP0, P0 ;  /* 0x0000000000ff1886 */ /* 0x000fe20000000100 */
[----:B------:R-:W-:Y:S04]  /*62a0*/  @UP1 USEL UR4, UR5, UR4, !UP0 ;  /* 0x0000000405041287 */ /* 0x000fe8000c000000 */
[----:B------:R-:W-:Y:S04]  /*62b0*/  @UP4 ULOP3.LUT UR4, UR4, 0x1, URZ, 0xc0, !UPT ;  /* 0x0000000104044892 */ /* 0x000fe8000f8ec0ff */
[----:B------:R-:W-:Y:S06]  /*62c0*/  UISETP.NE.U32.OR UP0, UPT, UR4, 0x1, !UP4 ;  /* 0x000000010400788c */ /* 0x000fec000e705470 */
[----:B------:R-:W-:Y:S11]  /*62d0*/  PLOP3.LUT P0, PT, PT, PT, UP0, 0x80, 0x8 ;  /* 0x000000000008781c */ /* 0x000ff60003f0f008 */
[----:B------:R-:W-:Y:S02]  /*62e0*/  @!UPT UIADD3 URZ, UPT, UPT, URZ, URZ, URZ ;  /* 0x000000fffffff290 */ /* 0x000fe4000fffe0ff */
[----:B------:R-:W-:Y:S04]  /*62f0*/  @P0 SHF.L.U32 R4, R31, 0x1f, RZ ;  /* 0x0000001f1f040819 */ /* 0x000fe800000006ff */
[----:B------:R-:W1:Y:S01]  /*6300*/  @P0 SYNCS.PHASECHK.TRANS64.TRYWAIT P2, [UR47+0x160], R4 ;  /* 0x00016004ff0005a7 */ /* 0x000e62000804112f */
[----:B------:R2:W4:Y:S01]  /*6310*/  SYNCS.PHASECHK.TRANS64.TRYWAIT P1, [UR46+0x1a0], R3 ;  /* 0x0001a003ff0075a7 */ /* 0x000522000802112e */
[----:B-1----:R-:W-:Y:S01]  /*6320*/  @P0 PLOP3.LUT P3, PT, P2, PT, PT, 0x8, 0x80 ;  /* 0x000000000080081c */ /* 0x002fe2000176e170 */
[----:B------:R-:W-:Y:S01]  /*6330*/  @!UPT UIADD3 URZ, UPT, UPT, URZ, URZ, URZ ;  /* 0x000000fffffff290 */ /* 0x000fe2000fffe0ff */
[----:B--2-4-:R-:W-:Y:S11]  /*6340*/  BRA.U !UP0, `(.L_x_107) ;  /* 0x0000000108747547 */ /* 0x014ff6000b800000 */
[----:B------:R-:W-:Y:S01]  /*6350*/  LOP3.LUT P0, RZ, R27, 0xff, RZ, 0xc0, !PT ;  /* 0x000000ff1bff7812 */ /* 0x000fe2000780c0ff */
[----:B------:R-:W-:Y:S01]  /*6360*/  @!UPT UIADD3 URZ, UPT, UPT, URZ, URZ, URZ ;  /* 0x000000fffffff290 */ /* 0x000fe2000fffe0ff */
[----:B------:R-:W-:Y:S11]  /*6370*/  @!P3 BRA `(.L_x_108) ;  /* 0x00000000000cb947 */ /* 0x000ff60003800000 */
[----:B------:R-:W-:Y:S04]  /*6380*/  SHF.L.U32 R5, R31, 0x1f, RZ ;  /* 0x0000001f1f057819 */ /* 0x000fe800000006ff */
[----:B------:R-:W1:Y:S02]  /*6390*/  SYNCS.PHASECHK.TRANS64.TRYWAIT P2, [UR47+0x160], R5 ;  /* 0x00016005ff0075a7 */ /* 0x000e64000804112f */
[----:B-1----:R-:W-:Y:S05]  /*63a0*/  @!P2 BRA `(.L_x_109) ;  /* 0x000000140098a947 */ /* 0x002fea0003800000 */
.L_x_108:
[----:B------:R-:W-:Y:S01]  /*63b0*/  UISETP.NE.U32.AND UP0, UPT, UR56, URZ, UPT ;  /* 0x000000ff3800728c */ /* 0x000fe2000bf05070 */
[----:B------:R-:W-:Y:S01]  /*63c0*/  CS2R R18, SRZ ;  /* 0x0000000000127805 */ /* 0x000fe2000001ff00 */
[----:B------:R-:W-:Y:S01]  /*63d0*/  UISETP.NE.AND UP1, UPT, UR45, URZ, UPT ;  /* 0x000000ff2d00728c */ /* 0x000fe2000bf25270 */
[----:B------:R-:W-:Y:S01]  /*63e0*/  LOP3.LUT R31, R31, 0x1, RZ, 0x3c, !PT ;  /* 0x000000011f1f7812 */ /* 0x000fe200078e3cff */
[----:B------:R-:W-:Y:S02]  /*63f0*/  UISETP.NE.AND.EX UP0, UPT, UR57, URZ, UPT, UP0 ;  /* 0x000000ff3900728c */ /* 0x000fe4000bf05300 */
[----:B------:R-:W-:Y:S02]  /*6400*/  USEL UR4, URZ, 0xffffffff, UP1 ;  /* 0xffffffffff047887 */ /* 0x000fe40008800000 */
[----:B------:R-:W-:Y:S03]  /*6410*/  USEL UR5, URZ, 0xffffffff, UP0 ;  /* 0xffffffffff057887 */ /* 0x000fe60008000000 */
[----:B------:R-:W-:Y:S01]  /*6420*/  VOTEU.ANY UP0, P0 ;  /* 0x0000000000ff7886 */ /* 0x000fe20000000100 */
[----:B------:R-:W-:Y:S04]  /*6430*/  @UP3 USEL UR4, UR5, UR4, !UP0 ;  /* 0x0000000405043287 */ /* 0x000fe8000c000000 */
[----:B------:R-:W-:Y:S04]  /*6440*/  ULOP3.LUT UR4, UR4, 0x1, URZ, 0xc0, !UPT ;  /* 0x0000000104047892 */ /* 0x000fe8000f8ec0ff */
[----:B------:R-:W-:Y:S02]  /*6450*/  UISETP.NE.U32.AND UP0, UPT, UR4, 0x1, UPT ;  /* 0x000000010400788c */ /* 0x000fe4000bf05070 */
[----:B------:R-:W-:Y:S04]  /*6460*/  UIADD3 UR4, UPT, UPT, UR47, 0x168, URZ ;  /* 0x000001682f047890 */ /* 0x000fe8000fffe0ff */
[----:B------:R-:W-:Y:S01]  /*6470*/  PLOP3.LUT P0, PT, PT, PT, UP0, 0x80, 0x8 ;  /* 0x000000000008781c */ /* 0x000fe20003f0f008 */
[----:B------:R-:W-:Y:S11]  /*6480*/  UPRMT UR4, UR51, 0x654, UR4 ;  /* 0x0000065433047896 */ /* 0x000ff60008000004 */
[----:B------:R-:W-:Y:S01]  /*6490*/  @!UPT UIADD3 URZ, UPT, UPT, URZ, URZ, URZ ;  /* 0x000000fffffff290 */ /* 0x000fe2000fffe0ff */
[----:B------:R2:W4:Y:S01]  /*64a0*/  @P0 LDS.64 R18, [R26+UR47+0x280] ;  /* 0x0002802f1a120984 */ /* 0x0005220008000a00 */
[----:B------:R-:W-:Y:S01]  /*64b0*/  @!PT LDS RZ, [RZ] ;  /* 0x00000000fffff984 */ /* 0x000fe20000000800 */
[----:B------:R-:W-:Y:S01]  /*64c0*/  @!PT LDS RZ, [RZ] ;  /* 0x00000000fffff984 */ /* 0x000fe20000000800 */
[----:B------:R-:W-:Y:S01]  /*64d0*/  @!PT LDS RZ, [RZ] ;  /* 0x00000000fffff984 */ /* 0x000fe20000000800 */
[----:B------:R-:W-:Y:S01]  /*64e0*/  @!PT LDS RZ, [RZ] ;  /* 0x00000000fffff984 */ /* 0x000fe20000000800 */
[----:B------:R1:W-:Y:S06]  /*64f0*/  MEMBAR.ALL.CTA ;  /* 0x0000000000007992 */ /* 0x0003ec0000008000 */
[----:B-1----:R-:W1:Y:S02]  /*6500*/  FENCE.VIEW.ASYNC.S ;  /* 0x00000000000073c6 */ /* 0x002e640000000000 */
[----:B-1----:R-:W-:Y:S01]  /*6510*/  SYNCS.ARRIVE.TRANS64.RED.A1T0 RZ, [UR4], RZ ;  /* 0x000000ffffff79a7 */ /* 0x002fe20008100404 */
.L_x_107:
[----:B------:R-:W-:Y:S04]  /*6520*/  SHF.R.U32.HI R5, RZ, 0x15, R17 ;  /* 0x00000015ff057819 */ /* 0x000fe80000011611 */
[----:B------:R-:W-:Y:S01]  /*6530*/  LOP3.LUT P0, RZ, R5, 0x3, R28, 0x48, !PT ;  /* 0x0000000305ff7812 */ /* 0x000fe2000780481c */
[----:B------:R-:W-:Y:S01]  /*6540*/  @!UPT UIADD3 URZ, UPT, UPT, URZ, URZ, URZ ;  /* 0x000000fffffff290 */ /* 0x000fe2000fffe0ff */
[----:B------:R-:W-:Y:S11]  /*6550*/  @P1 BRA `(.L_x_110) ;  /* 0x0000000000081947 */ /* 0x000ff60003800000 */
[----:B------:R-:W1:Y:S02]  /*6560*/  SYNCS.PHASECHK.TRANS64.TRYWAIT P1, [UR46+0x1a0], R3 ;  /* 0x0001a003ff0075a7 */ /* 0x000e64000802112e */
[----:B-1----:R-:W-:Y:S05]  /*6570*/  @!P1 BRA `(.L_x_111) ;  /* 0x00000014003c9947 */ /* 0x002fea0003800000 */
.L_x_110:
[----:B------:R-:W-:Y:S05]  /*6580*/  @!P0 BRA `(.L_x_112) ;  /* 0x0000000000408947 */ /* 0x000fea0003800000 */
[----:B------:R-:W1:Y:S01]  /*6590*/  LDCU.64 UR8, c[0x4][0x68] ;  /* 0x01000d00ff0877ac */ /* 0x000e620008000a00 */
[----:B------:R-:W-:Y:S01]  /*65a0*/  MOV R15, 0x0 ;  /* 0x00000000000f7802 */ /* 0x000fe20000000f00 */
[----:B------:R-:W-:Y:S02]  /*65b0*/  HFMA2 R12, -RZ, RZ, 0, 5.9604644775390625e-08 ;  /* 0x00000001ff0c7431 */ /* 0x000fe400000001ff */
[----:B------:R-:W-:Y:S02]  /*65c0*/  IMAD.MOV.U32 R8, RZ, RZ, 0x192 ;  /* 0x00000192ff087424 */ /* 0x000fe400078e00ff */
[----:B------:R-:W-:Y:S01]  /*65d0*/  IMAD.MOV.U32 R13, RZ, RZ, RZ ;  /* 0x000000ffff0d7224 */ /* 0x000fe200078e00ff */
[----:B------:R-:W2:Y:S01]  /*65e0*/  LDCU.64 UR6, c[0x4][0x70] ;  /* 0x01000e00ff0677ac */ /* 0x000ea20008000a00 */
[----:B------:R-:W3:Y:S01]  /*65f0*/  LDC.64 R14, c[0x4][R15] ;  /* 0x010000000f0e7b82 */ /* 0x000ee20000000a00 */
[----:B------:R-:W4:Y:S01]  /*6600*/  LDCU.64 UR4, c[0x4][0x8] ;  /* 0x01000100ff0477ac */ /* 0x000f220008000a00 */
[----:B-1----:R-:W-:Y:S01]  /*6610*/  MOV R5, UR9 ;  /* 0x0000000900057c02 */ /* 0x002fe20008000f00 */
[----:B------:R-:W-:Y:S01]  /*6620*/  IMAD.U32 R4, RZ, RZ, UR8 ;  /* 0x00000008ff047e24 */ /* 0x000fe2000f8e00ff */
[----:B--2---:R-:W-:Y:S01]  /*6630*/  MOV R7, UR7 ;  /* 0x0000000700077c02 */ /* 0x004fe20008000f00 */
[----:B------:R-:W-:Y:S01]  /*6640*/  IMAD.U32 R6, RZ, RZ, UR6 ;  /* 0x00000006ff067e24 */ /* 0x000fe2000f8e00ff */
[----:B----4-:R-:W-:Y:S01]  /*6650*/  MOV R11, UR5 ;  /* 0x00000005000b7c02 */ /* 0x010fe20008000f00 */
[----:B------:R-:W-:Y:S02]  /*6660*/  IMAD.U32 R10, RZ, RZ, UR4 ;  /* 0x00000004ff0a7e24 */ /* 0x000fe4000f8e00ff */
[----:B------:R-:W-:Y:S07]  /*6670*/  LEPC R20, `(.L_x_112) ;  /* 0x000000001014794e */ /* 0x000fee0000000000 */
[----:B---3-5:R-:W-:Y:S05]  /*6680*/  CALL.ABS.NOINC R14 ;  /* 0x000000000e007343 */ /* 0x028fea0003c00000 */
.L_x_112:
[----:B------:R-:W-:Y:S01]  /*6690*/  ISETP.NE.AND P0, PT, R34, RZ, PT ;  /* 0x000000ff2200720c */ /* 0x000fe20003f05270 */
[----:B------:R-:W-:Y:S05]  /*66a0*/  WARPSYNC.ALL ;  /* 0x0000000000007948 */ /* 0x000fea0003800000 */
[----:B------:R-:W-:Y:S01]  /*66b0*/  R2UR UR4, R17 ;  /* 0x00000000110472ca */ /* 0x000fe200000e0000 */
[----:B------:R-:W-:Y:S01]  /*66c0*/  BSSY.RECONVERGENT B0, `(.L_x_113) ;  /* 0x000003b000007945 */ /* 0x000fe20003800200 */
[C---:B----4-:R-:W-:Y:S02]  /*66d0*/  PRMT R3, R18.reuse, 0x8880, RZ ;  /* 0x0000888012037816 */ /* 0x050fe400000000ff */
[C---:B------:R-:W-:Y:S02]  /*66e0*/  SHF.L.U32 R0, R18.reuse, 0x10, RZ ;  /* 0x0000001012007819 */ /* 0x040fe400000006ff */
[----:B------:R-:W-:Y:S02]  /*66f0*/  SHF.L.U32 R20, R18, 0x8, RZ ;  /* 0x0000000812147819 */ /* 0x000fe400000006ff */
[----:B------:R-:W-:Y:S02]  /*6700*/  SHF.R.S32.HI R0, RZ, 0x18, R0 ;  /* 0x00000018ff007819 */ /* 0x000fe40000011400 */
[----:B------:R-:W-:Y:S02]  /*6710*/  SHF.R.S32.HI R12, RZ, 0x18, R18 ;  /* 0x00000018ff0c7819 */ /* 0x000fe40000011412 */
[C---:B------:R-:W-:Y:S01]  /*6720*/  SHF.L.U32 R18, R19.reuse, 0x10, RZ ;  /* 0x0000001013127819 */ /* 0x040fe200000006ff */
[----:B------:R-:W-:Y:S01]  /*6730*/  LDTM.16dp32bit_t0_t15.x8 R4, tmem[UR4] ;  /* 0x00000004000479ee */ /* 0x000fe20008980000 */
[----:B------:R-:W1:Y:S01]  /*6740*/  LDTM.16dp32bit_t16_t31.x8 R4, tmem[UR4+0x8] ;  /* 0x00000804000479ee */ /* 0x000e6200089a0000 */
[----:B------:R-:W-:Y:S01]  /*6750*/  NOP ;  /* 0x0000000000007918 */ /* 0x000fe20000000000 */
[----:B------:R-:W-:Y:S01]  /*6760*/  UIADD3 UR4, UPT, UPT, UR46, 0x1c0, URZ ;  /* 0x000001c02e047890 */ /* 0x000fe2000fffe0ff */
[C---:B------:R-:W-:Y:S02]  /*6770*/  PRMT R13, R19.reuse, 0x8880, RZ ;  /* 0x00008880130d7816 */ /* 0x040fe400000000ff */
[----:B------:R-:W-:Y:S01]  /*6780*/  SHF.R.S32.HI R14, RZ, 0x18, R19 ;  /* 0x00000018ff0e7819 */ /* 0x000fe20000011413 */
[----:B------:R-:W-:Y:S01]  /*6790*/  UPRMT UR4, UR51, 0x654, UR4 ;  /* 0x0000065433047896 */ /* 0x000fe20008000004 */
[----:B------:R-:W-:Y:S04]  /*67a0*/  SHF.L.U32 R15, R19, 0x8, RZ ;  /* 0x00000008130f7819 */ /* 0x000fe800000006ff */
[----:B------:R-:W-:Y:S04]  /*67b0*/  SHF.R.S32.HI R15, RZ, 0x18, R15 ;  /* 0x00000018ff0f7819 */ /* 0x000fe8000001140f */
[----:B-1----:R-:W-:Y:S01]  /*67c0*/  SYNCS.ARRIVE.TRANS64.RED.A1T0 RZ, [UR4], RZ ;  /* 0x000000ffffff79a7 */ /* 0x002fe20008100404 */
[----:B------:R-:W-:Y:S01]  /*67d0*/  UIADD3 UR4, UPT, UPT, UR39, 0x1, URZ ;  /* 0x0000000127047890 */ /* 0x000fe2000fffe0ff */
[C---:B---3-5:R-:W-:Y:S02]  /*67e0*/  IMAD R4, R16.reuse, R4, RZ ;  /* 0x0000000410047224 */ /* 0x068fe400078e02ff */
[C---:B------:R-:W-:Y:S02]  /*67f0*/  IMAD R5, R16.reuse, R5, RZ ;  /* 0x0000000510057224 */ /* 0x040fe400078e02ff */
[----:B------:R-:W-:Y:S01]  /*6800*/  IMAD R4, R3, UR45, R4 ;  /* 0x0000002d03047c24 */ /* 0x000fe2000f8e0204 */
[----:B------:R-:W-:Y:S01]  /*6810*/  SHF.R.S32.HI R3, RZ, 0x18, R20 ;  /* 0x00000018ff037819 */ /* 0x000fe20000011414 */
[C---:B------:R-:W-:Y:S02]  /*6820*/  IMAD R6, R16.reuse, R6, RZ ;  /* 0x0000000610067224 */ /* 0x040fe400078e02ff */
[----:B------:R-:W-:Y:S02]  /*6830*/  IMAD R7, R16, R7, RZ ;  /* 0x0000000710077224 */ /* 0x000fe400078e02ff */
[----:B------:R-:W-:Y:S01]  /*6840*/  IMAD R5, R0, UR45, R5 ;  /* 0x0000002d00057c24 */ /* 0x000fe2000f8e0205 */
[----:B------:R-:W-:Y:S01]  /*6850*/  SHF.R.S32.HI R0, RZ, 0x18, R18 ;  /* 0x00000018ff007819 */ /* 0x000fe20000011412 */
[C---:B------:R-:W-:Y:S02]  /*6860*/  IMAD R8, R16.reuse, R8, RZ ;  /* 0x0000000810087224 */ /* 0x040fe400078e02ff */
[----:B------:R-:W-:Y:S02]  /*6870*/  IMAD R6, R3, UR45, R6 ;  /* 0x0000002d03067c24 */ /* 0x000fe4000f8e0206 */
[----:B------:R-:W-:Y:S02]  /*6880*/  IMAD R9, R16, R9, RZ ;  /* 0x0000000910097224 */ /* 0x000fe400078e02ff */
[----:B------:R-:W-:Y:S02]  /*6890*/  IMAD R7, R12, UR45, R7 ;  /* 0x0000002d0c077c24 */ /* 0x000fe4000f8e0207 */
[----:B------:R-:W-:Y:S02]  /*68a0*/  IMAD R8, R13, UR45, R8 ;  /* 0x0000002d0d087c24 */ /* 0x000fe4000f8e0208 */
[----:B------:R-:W-:Y:S01]  /*68b0*/  IMAD R10, R16, R10, RZ ;  /* 0x0000000a100a7224 */ /* 0x000fe200078e02ff */
[----:B------:R-:W-:Y:S01]  /*68c0*/  I2IP.S8.S32.SAT R21, R7, R6, RZ ;  /* 0x0000000607157239 */ /* 0x000fe200000014ff */
[----:B------:R-:W-:Y:S02]  /*68d0*/  IMAD R9, R0, UR45, R9 ;  /* 0x0000002d00097c24 */ /* 0x000fe4000f8e0209 */
[----:B------:R-:W-:Y:S01]  /*68e0*/  IMAD R11, R16, R11, RZ ;  /* 0x0000000b100b7224 */ /* 0x000fe200078e02ff */
[----:B------:R-:W-:Y:S01]  /*68f0*/  I2IP.S8.S32.SAT R36, R5, R4, R21 ;  /* 0x0000000405247239 */ /* 0x000fe20000001415 */
[----:B------:R-:W-:Y:S02]  /*6900*/  IMAD R10, R15, UR45, R10 ;  /* 0x0000002d0f0a7c24 */ /* 0x000fe4000f8e020a */
[----:B------:R-:W-:Y:S05]  /*6910*/  IMAD R11, R14, UR45, R11 ;  /* 0x0000002d0e0b7c24 */ /* 0x000fea000f8e020b */
[----:B------:R-:W-:Y:S04]  /*6920*/  I2IP.S8.S32.SAT R17, R11, R10, RZ ;  /* 0x0000000a0b117239 */ /* 0x000fe800000014ff */
[----:B------:R-:W-:Y:S05]  /*6930*/  I2IP.S8.S32.SAT R37, R9, R8, R17 ;  /* 0x0000000809257239 */ /* 0x000fea0000001411 */
[----:B------:R1:W-:Y:S01]  /*6940*/  STS.64 [R26+UR47+0x680], R36 ;  /* 0x000680241a007988 */ /* 0x0003e20008000a2f */
[----:B------:R-:W-:Y:S01]  /*6950*/  @!PT LDS RZ, [RZ] ;  /* 0x00000000fffff984 */ /* 0x000fe20000000800 */
[----:B------:R-:W-:Y:S01]  /*6960*/  @!PT LDS RZ, [RZ] ;  /* 0x00000000fffff984 */ /* 0x000fe20000000800 */
[----:B------:R-:W-:Y:S01]  /*6970*/  @!PT LDS RZ, [RZ] ;  /* 0x00000000fffff984 */ /* 0x000fe20000000800 */
[----:B------:R-:W-:Y:S01]  /*6980*/  @!PT LDS RZ, [RZ] ;  /* 0x00000000fffff984 */ /* 0x000fe20000000800 */
[----:B------:R3:W-:Y:S06]  /*6990*/  MEMBAR.ALL.CTA ;  /* 0x0000000000007992 */ /* 0x0007ec0000008000 */
[----:B---3--:R-:W3:Y:S02]  /*69a0*/  FENCE.VIEW.ASYNC.S ;  /* 0x00000000000073c6 */ /* 0x008ee40000000000 */
[----:B---3--:R-:W-:Y:S06]  /*69b0*/  BAR.SYNC.DEFER_BLOCKING 0x1, 0x80 ;  /* 0x0042000000007b1d */ /* 0x008fec0000010000 */
[----:B------:R-:W-:Y:S05]  /*69c0*/  @P0 BRA `(.L_x_114) ;  /* 0x0000000000280947 */ /* 0x000fea0003800000 */
[----:B------:R-:W3:Y:S01]  /*69d0*/  LDCU.64 UR12, c[0x0][0x348] ;  /* 0x00006900ff0c77ac */ /* 0x000ee20008000a00 */
[----:B------:R-:W-:Y:S02]  /*69e0*/  USHF.L.U32 UR9, UR48, 0x4, URZ ;  /* 0x0000000430097899 */ /* 0x000fe400080006ff */
[----:B------:R-:W-:Y:S02]  /*69f0*/  USHF.L.U32 UR10, UR49, 0x6, URZ ;  /* 0x00000006310a7899 */ /* 0x000fe400080006ff */
[----:B------:R-:W-:Y:S01]  /*6a00*/  UIADD3 UR8, UPT, UPT, UR47, 0x680, URZ ;  /* 0x000006802f087890 */ /* 0x000fe2000fffe0ff */
[----:B------:R-:W-:Y:S01]  /*6a10*/  UMOV UR11, UR36 ;  /* 0x00000024000b7c82 */ /* 0x000fe20008000000 */
[----:B---3--:R-:W-:Y:S04]  /*6a20*/  UIADD3 UR6, UP0, UPT, UR12, 0x680, URZ ;  /* 0x000006800c067890 */ /* 0x008fe8000ff1e0ff */
[----:B------:R-:W-:Y:S09]  /*6a30*/  UIADD3.X UR7, UPT, UPT, URZ, UR13, URZ, UP0, !UPT ;  /* 0x0000000dff077290 */ /* 0x000ff200087fe4ff */
[----:B------:R3:W-:Y:S01]  /*6a40*/  UTMASTG.3D [UR8], [UR6] ;  /* 0x00000008060073b5 */ /* 0x0007e20008010000 */
[----:B------:R0:W-:Y:S01]  /*6a50*/  UTMACMDFLUSH ;  /* 0x00000000000079b7 */ /* 0x0001e20000000000 */
[----:B---3--:R-:W-:Y:S04]  /*6a60*/  DEPBAR.LE SB0, 0x0 ;  /* 0x000080000000791a */ /* 0x008fe80000000000 */
.L_x_114:
[----:B------:R-:W-:Y:S05]  /*6a70*/  BSYNC.RECONVERGENT B0 ;  /* 0x0000000000007941 */ /* 0x000fea0003800200 */
.L_x_113:
[----:B------:R-:W-:Y:S01]  /*6a80*/  UISETP.NE.AND UP1, UPT, UR50, URZ, UPT ;  /* 0x000000ff3200728c */ /* 0x000fe2000bf25270 */
[----:B------:R-:W-:Y:S01]  /*6a90*/  R2UR UR5, R29 ;  /* 0x000000001d0572ca */ /* 0x000fe200000e0000 */
[----:B------:R-:W-:Y:S01]  /*6aa0*/  UISETP.NE.AND UP0, UPT, UR4, 0x4, UPT ;  /* 0x000000040400788c */ /* 0x000fe2000bf05270 */
[----:B------:R-:W-:Y:S01]  /*6ab0*/  BAR.SYNC.DEFER_BLOCKING 0x1, 0x80 ;  /* 0x0042000000007b1d */ /* 0x000fe20000010000 */
[C---:B------:R-:W-:Y:S01]  /*6ac0*/  ISETP.NE.AND P0, PT, R35.reuse, 0x2, PT ;  /* 0x000000022300780c */ /* 0x040fe20003f05270 */
[----:B------:R-:W-:Y:S02]  /*6ad0*/  UIADD3 UR48, UPT, UPT, UR37, UR61, URZ ;  /* 0x0000003d25307290 */ /* 0x000fe4000fffe0ff */
[----:B------:R-:W-:Y:S01]  /*6ae0*/  USEL UR39, UR4, URZ, UP0 ;  /* 0x000000ff04277287 */ /* 0x000fe20008000000 */
[----:B------:R-:W-:Y:S02]  /*6af0*/  SEL R3, RZ, 0x1, P0 ;  /* 0x00000001ff037807 */ /* 0x000fe40000000000 */
[----:B------:R-:W-:Y:S02]  /*6b00*/  SEL R35, R35, RZ, P0 ;  /* 0x000000ff23237207 */ /* 0x000fe40000000000 */
[----:B------:R-:W-:Y:S02]  /*6b10*/  LOP3.LUT R32, R32, R3, RZ, 0x3c, !PT ;  /* 0x0000000320207212 */ /* 0x000fe400078e3cff */
[----:B------:R-:W-:Y:S02]  /*6b20*/  UIADD3 UR49, UPT, UPT, UR38, UR5, URZ ;  /* 0x0000000526317290 */ /* 0x000fe4000fffe0ff */
[----:B------:R-:W-:Y:S06]  /*6b30*/  USEL UR5, URZ, 0x1, UP0 ;  /* 0x00000001ff057887 */ /* 0x000fec0008000000 */
[----:B------:R-:W-:Y:S01]  /*6b40*/  LOP3.LUT R33, R33, UR5, RZ, 0x3c, !PT ;  /* 0x0000000521217c12 */ /* 0x000fe2000f8e3cff */
[----:B------:R-:W-:Y:S01]  /*6b50*/  UMOV UR36, UR60 ;  /* 0x0000003c00247c82 */ /* 0x000fe20008000000 */
[----:B------:R-:W-:Y:S05]  /*6b60*/  BRA.U UP1, `(.L_x_115) ;  /* 0xffffffed01547547 */ /* 0x000fea000b83ffff */
[----:B------:R-:W-:Y:S05]  /*6b70*/  EXIT ;  /* 0x000000000000794d */ /* 0x000fea0003800000 */
.L_x_25:
[----:B---3--:R3:W4:Y:S02]  /*6b80*/  SYNCS.PHASECHK.TRANS64.TRYWAIT P0, [R3+URZ+0x1f0], R2 ;  /* 0x0001f002030075a7 */ /* 0x00872400080011ff */
[----:B----4-:R-:W-:Y:S05]  /*6b90*/  @!P0 NANOSLEEP.SYNCS 0x989680 ;  /* 0x009896800000895d */ /* 0x010fea0003900000 */
[----:B------:R-:W4:Y:S02]  /*6ba0*/  @!P0 SYNCS.PHASECHK.TRANS64 P0, [R3+URZ+0x1f0], R2 ;  /* 0x0001f002030085a7 */ /* 0x000f2400080010ff */
[----:B----4-:R-:W-:Y:S05]  /*6bb0*/  @!P0 BRA `(.L_x_25) ;  /* 0xfffffffc00f08947 */ /* 0x010fea000383ffff */
[----:B------:R-:W-:Y:S05]  /*6bc0*/  BRA `(.L_x_116) ;  /* 0xffffffac00a47947 */ /* 0x000fea000383ffff */
.L_x_28:
[----:B--2---:R-:W-:-:S07]  /*6bd0*/  MOV R0, UR33 ;  /* 0x0000002100007c02 */ /* 0x004fce0008000f00 */
.L_x_117:
[----:B--2---:R2:W3:Y:S02]  /*6be0*/  SYNCS.PHASECHK.TRANS64.TRYWAIT P0, [R0+URZ+0xb0], R3 ;  /* 0x0000b003000075a7 */ /* 0x0044e400080011ff */
[----:B---3--:R-:W-:Y:S05]  /*6bf0*/  @!P0 NANOSLEEP.SYNCS 0x989680 ;  /* 0x009896800000895d */ /* 0x008fea0003900000 */
[----:B------:R-:W3:Y:S02]  /*6c00*/  @!P0 SYNCS.PHASECHK.TRANS64 P0, [R0+URZ+0xb0], R3 ;  /* 0x0000b003000085a7 */ /* 0x000ee400080010ff */
[----:B---3--:R-:W-:Y:S05]  /*6c10*/  @!P0 BRA `(.L_x_117) ;  /* 0xfffffffc00f08947 */ /* 0x008fea000383ffff */
[----:B------:R-:W-:Y:S05]  /*6c20*/  BRA `(.L_x_27) ;  /* 0xffffffac00ec7947 */ /* 0x000fea000383ffff */
.L_x_35:
[----:B-1----:R-:W-:-:S07]  /*6c30*/  MOV R0, UR17 ;  /* 0x0000001100007c02 */ /* 0x002fce0008000f00 */
.L_x_118:
[----:B-1----:R1:W2:Y:S02]  /*6c40*/  SYNCS.PHASECHK.TRANS64.TRYWAIT P0, [R0+URZ+0xb0], R3 ;  /* 0x0000b003000075a7 */ /* 0x0022a400080011ff */
[----:B--2---:R-:W-:Y:S05]  /*6c50*/  @!P0 NANOSLEEP.SYNCS 0x989680 ;  /* 0x009896800000895d */ /* 0x004fea0003900000 */
[----:B------:R-:W2:Y:S02]  /*6c60*/  @!P0 SYNCS.PHASECHK.TRANS64 P0, [R0+URZ+0xb0], R3 ;  /* 0x0000b003000085a7 */ /* 0x000ea400080010ff */
[----:B--2---:R-:W-:Y:S05]  /*6c70*/  @!P0 BRA `(.L_x_118) ;  /* 0xfffffffc00f08947 */ /* 0x004fea000383ffff */
[----:B------:R-:W-:Y:S05]  /*6c80*/  BRA `(.L_x_34) ;  /* 0xffffffb000a87947 */ /* 0x000fea000383ffff */
.L_x_40:
[----:B-1----:R1:W2:Y:S02]  /*6c90*/  SYNCS.PHASECHK.TRANS64.TRYWAIT P0, [R3+URZ+0x180], R0 ;  /* 0x00018000030075a7 */ /* 0x0022a400080011ff */
[----:B--2---:R-:W-:Y:S05]  /*6ca0*/  @!P0 NANOSLEEP.SYNCS 0x989680 ;  /* 0x009896800000895d */ /* 0x004fea0003900000 */
[----:B------:R-:W2:Y:S02]  /*6cb0*/  @!P0 SYNCS.PHASECHK.TRANS64 P0, [R3+URZ+0x180], R0 ;  /* 0x00018000030085a7 */ /* 0x000ea400080010ff */
[----:B--2---:R-:W-:Y:S05]  /*6cc0*/  @!P0 BRA `(.L_x_40) ;  /* 0xfffffffc00f08947 */ /* 0x004fea000383ffff */
[----:B------:R-:W-:Y:S05]  /*6cd0*/  BRA `(.L_x_119) ;  /* 0xffffffb4004c7947 */ /* 0x000fea000383ffff */
.L_x_44:
[----:B-1----:R-:W-:-:S07]  /*6ce0*/  MOV R0, UR4 ;  /* 0x0000000400007c02 */ /* 0x002fce0008000f00 */
.L_x_120:
[----:B-1----:R1:W2:Y:S02]  /*6cf0*/  SYNCS.PHASECHK.TRANS64.TRYWAIT P0, [R0+URZ], R3 ;  /* 0x00000003000075a7 */ /* 0x0022a400080011ff */
[----:B--2---:R-:W-:Y:S05]  /*6d00*/  @!P0 NANOSLEEP.SYNCS 0x989680 ;  /* 0x009896800000895d */ /* 0x004fea0003900000 */
[----:B------:R-:W2:Y:S02]  /*6d10*/  @!P0 SYNCS.PHASECHK.TRANS64 P0, [R0+URZ], R3 ;  /* 0x00000003000085a7 */ /* 0x000ea400080010ff */
[----:B--2---:R-:W-:Y:S05]  /*6d20*/  @!P0 BRA `(.L_x_120) ;  /* 0xfffffffc00f08947 */ /* 0x004fea000383ffff */
[----:B------:R-:W-:Y:S05]  /*6d30*/  BRA `(.L_x_121) ;  /* 0xffffffb800f47947 */ /* 0x000fea000383ffff */
.L_x_45:
[----:B------:R-:W-:-:S07]  /*6d40*/  MOV R0, UR5 ;  /* 0x0000000500007c02 */ /* 0x000fce0008000f00 */
.L_x_122:
[----:B-1----:R1:W2:Y:S02]  /*6d50*/  SYNCS.PHASECHK.TRANS64.TRYWAIT P0, [R0+URZ], R3 ;  /* 0x00000003000075a7 */ /* 0x0022a400080011ff */
[----:B--2---:R-:W-:Y:S05]  /*6d60*/  @!P0 NANOSLEEP.SYNCS 0x989680 ;  /* 0x009896800000895d */ /* 0x004fea0003900000 */
[----:B------:R-:W2:Y:S02]  /*6d70*/  @!P0 SYNCS.PHASECHK.TRANS64 P0, [R0+URZ], R3 ;  /* 0x00000003000085a7 */ /* 0x000ea400080010ff */
[----:B--2---:R-:W-:Y:S05]  /*6d80*/  @!P0 BRA `(.L_x_122) ;  /* 0xfffffffc00f08947 */ /* 0x004fea000383ffff */
[----:B------:R-:W-:Y:S05]  /*6d90*/  BRA `(.L_x_123) ;  /* 0xffffffbc00007947 */ /* 0x000fea000383ffff */
.L_x_46:
[----:B------:R-:W-:-:S07]  /*6da0*/  MOV R0, UR5 ;  /* 0x0000000500007c02 */ /* 0x000fce0008000f00 */
.L_x_124:
[----:B-1----:R1:W2:Y:S02]  /*6db0*/  SYNCS.PHASECHK.TRANS64.TRYWAIT P0, [R0+URZ], R3 ;  /* 0x00000003000075a7 */ /* 0x0022a400080011ff */
[----:B--2---:R-:W-:Y:S05]  /*6dc0*/  @!P0 NANOSLEEP.SYNCS 0x989680 ;  /* 0x009896800000895d */ /* 0x004fea0003900000 */
[----:B------:R-:W2:Y:S02]  /*6dd0*/  @!P0 SYNCS.PHASECHK.TRANS64 P0, [R0+URZ], R3 ;  /* 0x00000003000085a7 */ /* 0x000ea400080010ff */
[----:B--2---:R-:W-:Y:S05]  /*6de0*/  @!P0 BRA `(.L_x_124) ;  /* 0xfffffffc00f08947 */ /* 0x004fea000383ffff */
[----:B------:R-:W-:Y:S05]  /*6df0*/  BRA `(.L_x_125) ;  /* 0xffffffbc000c7947 */ /* 0x000fea000383ffff */
.L_x_47:
[----:B------:R-:W-:-:S07]  /*6e00*/  MOV R0, UR5 ;  /* 0x0000000500007c02 */ /* 0x000fce0008000f00 */
.L_x_126:
[----:B-1----:R1:W2:Y:S02]  /*6e10*/  SYNCS.PHASECHK.TRANS64.TRYWAIT P0, [R0+URZ], R3 ;  /* 0x00000003000075a7 */ /* 0x0022a400080011ff */
[----:B--2---:R-:W-:Y:S05]  /*6e20*/  @!P0 NANOSLEEP.SYNCS 0x989680 ;  /* 0x009896800000895d */ /* 0x004fea0003900000 */
[----:B------:R-:W2:Y:S02]  /*6e30*/  @!P0 SYNCS.PHASECHK.TRANS64 P0, [R0+URZ], R3 ;  /* 0x00000003000085a7 */ /* 0x000ea400080010ff */
[----:B--2---:R-:W-:Y:S05]  /*6e40*/  @!P0 BRA `(.L_x_126) ;  /* 0xfffffffc00f08947 */ /* 0x004fea000383ffff */
[----:B------:R-:W-:Y:S05]  /*6e50*/  BRA `(.L_x_127) ;  /* 0xffffffbc00187947 */ /* 0x000fea000383ffff */
.L_x_48:
[----:B------:R-:W-:-:S07]  /*6e60*/  MOV R0, UR5 ;  /* 0x0000000500007c02 */ /* 0x000fce0008000f00 */
.L_x_128:
[----:B-1----:R1:W2:Y:S02]  /*6e70*/  SYNCS.PHASECHK.TRANS64.TRYWAIT P0, [R0+URZ], R3 ;  /* 0x00000003000075a7 */ /* 0x0022a400080011ff */
[----:B--2---:R-:W-:Y:S05]  /*6e80*/  @!P0 NANOSLEEP.SYNCS 0x989680 ;  /* 0x009896800000895d */ /* 0x004fea0003900000 */
[----:B------:R-:W2:Y:S02]  /*6e90*/  @!P0 SYNCS.PHASECHK.TRANS64 P0, [R0+URZ], R3 ;  /* 0x00000003000085a7 */ /* 0x000ea400080010ff */
[----:B--2---:R-:W-:Y:S05]  /*6ea0*/  @!P0 BRA `(.L_x_128) ;  /* 0xfffffffc00f08947 */ /* 0x004fea000383ffff */
[----:B------:R-:W-:Y:S05]  /*6eb0*/  BRA `(.L_x_129) ;  /* 0xffffffbc00247947 */ /* 0x000fea000383ffff */
.L_x_49:
[----:B------:R-:W-:-:S07]  /*6ec0*/  MOV R0, UR5 ;  /* 0x0000000500007c02 */ /* 0x000fce0008000f00 */
.L_x_130:
[----:B-1----:R1:W2:Y:S02]  /*6ed0*/  SYNCS.PHASECHK.TRANS64.TRYWAIT P0, [R0+URZ], R3 ;  /* 0x00000003000075a7 */ /* 0x0022a400080011ff */
[----:B--2---:R-:W-:Y:S05]  /*6ee0*/  @!P0 NANOSLEEP.SYNCS 0x989680 ;  /* 0x009896800000895d */ /* 0x004fea0003900000 */
[----:B------:R-:W2:Y:S02]  /*6ef0*/  @!P0 SYNCS.PHASECHK.TRANS64 P0, [R0+URZ], R3 ;  /* 0x00000003000085a7 */ /* 0x000ea400080010ff */
[----:B--2---:R-:W-:Y:S05]  /*6f00*/  @!P0 BRA `(.L_x_130) ;  /* 0xfffffffc00f08947 */ /* 0x004fea000383ffff */
[----:B------:R-:W-:Y:S05]  /*6f10*/  BRA `(.L_x_131) ;  /* 0xffffffbc00307947 */ /* 0x000fea000383ffff */
.L_x_50:
[----:B------:R-:W-:-:S07]  /*6f20*/  MOV R0, UR5 ;  /* 0x0000000500007c02 */ /* 0x000fce0008000f00 */
.L_x_132:
[----:B-1----:R1:W2:Y:S02]  /*6f30*/  SYNCS.PHASECHK.TRANS64.TRYWAIT P0, [R0+URZ], R3 ;  /* 0x00000003000075a7 */ /* 0x0022a400080011ff */
[----:B--2---:R-:W-:Y:S05]  /*6f40*/  @!P0 NANOSLEEP.SYNCS 0x989680 ;  /* 0x009896800000895d */ /* 0x004fea0003900000 */
[----:B------:R-:W2:Y:S02]  /*6f50*/  @!P0 SYNCS.PHASECHK.TRANS64 P0, [R0+URZ], R3 ;  /* 0x00000003000085a7 */ /* 0x000ea400080010ff */
[----:B--2---:R-:W-:Y:S05]  /*6f60*/  @!P0 BRA `(.L_x_132) ;  /* 0xfffffffc00f08947 */ /* 0x004fea000383ffff */
[----:B------:R-:W-:Y:S05]  /*6f70*/  BRA `(.L_x_133) ;  /* 0xffffffbc003c7947 */ /* 0x000fea000383ffff */
.L_x_51:
[----:B------:R-:W-:-:S07]  /*6f80*/  MOV R0, UR5 ;  /* 0x0000000500007c02 */ /* 0x000fce0008000f00 */
.L_x_134:
[----:B-1----:R1:W2:Y:S02]  /*6f90*/  SYNCS.PHASECHK.TRANS64.TRYWAIT P0, [R0+URZ], R3 ;  /* 0x00000003000075a7 */ /* 0x0022a400080011ff */
[----:B--2---:R-:W-:Y:S05]  /*6fa0*/  @!P0 NANOSLEEP.SYNCS 0x989680 ;  /* 0x009896800000895d */ /* 0x004fea0003900000 */
[----:B------:R-:W2:Y:S02]  /*6fb0*/  @!P0 SYNCS.PHASECHK.TRANS64 P0, [R0+URZ], R3 ;  /* 0x00000003000085a7 */ /* 0x000ea400080010ff */
[----:B--2---:R-:W-:Y:S05]  /*6fc0*/  @!P0 BRA `(.L_x_134) ;  /* 0xfffffffc00f08947 */ /* 0x004fea000383ffff */
[----:B------:R-:W-:Y:S05]  /*6fd0*/  BRA `(.L_x_135) ;  /* 0xffffffbc00487947 */ /* 0x000fea000383ffff */
.L_x_52:
[----:B------:R-:W-:-:S07]  /*6fe0*/  MOV R0, UR5 ;  /* 0x0000000500007c02 */ /* 0x000fce0008000f00 */
.L_x_136:
[----:B-1----:R1:W2:Y:S02]  /*6ff0*/  SYNCS.PHASECHK.TRANS64.TRYWAIT P0, [R0+URZ], R3 ;  /* 0x00000003000075a7 */ /* 0x0022a400080011ff */
[----:B--2---:R-:W-:Y:S05]  /*7000*/  @!P0 NANOSLEEP.SYNCS 0x989680 ;  /* 0x009896800000895d */ /* 0x004fea0003900000 */
[----:B------:R-:W2:Y:S02]  /*7010*/  @!P0 SYNCS.PHASECHK.TRANS64 P0, [R0+URZ], R3 ;  /* 0x00000003000085a7 */ /* 0x000ea400080010ff */
[----:B--2---:R-:W-:Y:S05]  /*7020*/  @!P0 BRA `(.L_x_136) ;  /* 0xfffffffc00f08947 */ /* 0x004fea000383ffff */
[----:B------:R-:W-:Y:S05]  /*7030*/  BRA `(.L_x_137) ;  /* 0xffffffbc00547947 */ /* 0x000fea000383ffff */
.L_x_53:
[----:B------:R-:W-:-:S07]  /*7040*/  MOV R0, UR5 ;  /* 0x0000000500007c02 */ /* 0x000fce0008000f00 */
.L_x_138:
[----:B-1----:R1:W2:Y:S02]  /*7050*/  SYNCS.PHASECHK.TRANS64.TRYWAIT P0, [R0+URZ], R3 ;  /* 0x00000003000075a7 */ /* 0x0022a400080011ff */
[----:B--2---:R-:W-:Y:S05]  /*7060*/  @!P0 NANOSLEEP.SYNCS 0x989680 ;  /* 0x009896800000895d */ /* 0x004fea0003900000 */
[----:B------:R-:W2:Y:S02]  /*7070*/  @!P0 SYNCS.PHASECHK.TRANS64 P0, [R0+URZ], R3 ;  /* 0x00000003000085a7 */ /* 0x000ea400080010ff */
[----:B--2---:R-:W-:Y:S05]  /*7080*/  @!P0 BRA `(.L_x_138) ;  /* 0xfffffffc00f08947 */ /* 0x004fea000383ffff */
[----:B------:R-:W-:Y:S05]  /*7090*/  BRA `(.L_x_139) ;  /* 0xffffffbc00607947 */ /* 0x000fea000383ffff */
.L_x_54:
[----:B------:R-:W-:-:S07]  /*70a0*/  MOV R0, UR5 ;  /* 0x0000000500007c02 */ /* 0x000fce0008000f00 */
.L_x_140:
[----:B-1----:R1:W2:Y:S02]  /*70b0*/  SYNCS.PHASECHK.TRANS64.TRYWAIT P0, [R0+URZ], R3 ;  /* 0x00000003000075a7 */ /* 0x0022a400080011ff */
[----:B--2---:R-:W-:Y:S05]  /*70c0*/  @!P0 NANOSLEEP.SYNCS 0x989680 ;  /* 0x009896800000895d */ /* 0x004fea0003900000 */
[----:B------:R-:W2:Y:S02]  /*70d0*/  @!P0 SYNCS.PHASECHK.TRANS64 P0, [R0+URZ], R3 ;  /* 0x00000003000085a7 */ /* 0x000ea400080010ff */
[----:B--2---:R-:W-:Y:S05]  /*70e0*/  @!P0 BRA `(.L_x_140) ;  /* 0xfffffffc00f08947 */ /* 0x004fea000383ffff */
[----:B------:R-:W-:Y:S05]  /*70f0*/  BRA `(.L_x_141) ;  /* 0xffffffbc006c7947 */ /* 0x000fea000383ffff */
.L_x_55:
[----:B------:R-:W-:-:S07]  /*7100*/  MOV R0, UR5 ;  /* 0x0000000500007c02 */ /* 0x000fce0008000f00 */
.L_x_142:
[----:B-1----:R1:W2:Y:S02]  /*7110*/  SYNCS.PHASECHK.TRANS64.TRYWAIT P0, [R0+URZ], R3 ;  /* 0x00000003000075a7 */ /* 0x0022a400080011ff */
[----:B--2---:R-:W-:Y:S05]  /*7120*/  @!P0 NANOSLEEP.SYNCS 0x989680 ;  /* 0x009896800000895d */ /* 0x004fea0003900000 */
[----:B------:R-:W2:Y:S02]  /*7130*/  @!P0 SYNCS.PHASECHK.TRANS64 P0, [R0+URZ], R3 ;  /* 0x00000003000085a7 */ /* 0x000ea400080010ff */
[----:B--2---:R-:W-:Y:S05]  /*7140*/  @!P0 BRA `(.L_x_142) ;  /* 0xfffffffc00f08947 */ /* 0x004fea000383ffff */
[----:B------:R-:W-:Y:S05]  /*7150*/  BRA `(.L_x_143) ;  /* 0xffffffbc00787947 */ /* 0x000fea000383ffff */
.L_x_56:
[----:B------:R-:W-:-:S07]  /*7160*/  MOV R0, UR5 ;  /* 0x0000000500007c02 */ /* 0x000fce0008000f00 */
.L_x_144:
[----:B-1----:R1:W2:Y:S02]  /*7170*/  SYNCS.PHASECHK.TRANS64.TRYWAIT P0, [R0+URZ], R3 ;  /* 0x00000003000075a7 */ /* 0x0022a400080011ff */
[----:B--2---:R-:W-:Y:S05]  /*7180*/  @!P0 NANOSLEEP.SYNCS 0x989680 ;  /* 0x009896800000895d */ /* 0x004fea0003900000 */
[----:B------:R-:W2:Y:S02]  /*7190*/  @!P0 SYNCS.PHASECHK.TRANS64 P0, [R0+URZ], R3 ;  /* 0x00000003000085a7 */ /* 0x000ea400080010ff */
[----:B--2---:R-:W-:Y:S05]  /*71a0*/  @!P0 BRA `(.L_x_144) ;  /* 0xfffffffc00f08947 */ /* 0x004fea000383ffff */
[----:B------:R-:W-:Y:S05]  /*71b0*/  BRA `(.L_x_145) ;  /* 0xffffffbc00847947 */ /* 0x000fea000383ffff */
.L_x_57:
[----:B------:R-:W-:-:S07]  /*71c0*/  MOV R0, UR5 ;  /* 0x0000000500007c02 */ /* 0x000fce0008000f00 */
.L_x_146:
[----:B-1----:R1:W2:Y:S02]  /*71d0*/  SYNCS.PHASECHK.TRANS64.TRYWAIT P0, [R0+URZ], R3 ;  /* 0x00000003000075a7 */ /* 0x0022a400080011ff */
[----:B--2---:R-:W-:Y:S05]  /*71e0*/  @!P0 NANOSLEEP.SYNCS 0x989680 ;  /* 0x009896800000895d */ /* 0x004fea0003900000 */
[----:B------:R-:W2:Y:S02]  /*71f0*/  @!P0 SYNCS.PHASECHK.TRANS64 P0, [R0+URZ], R3 ;  /* 0x00000003000085a7 */ /* 0x000ea400080010ff */
[----:B--2---:R-:W-:Y:S05]  /*7200*/  @!P0 BRA `(.L_x_146) ;  /* 0xfffffffc00f08947 */ /* 0x004fea000383ffff */
[----:B------:R-:W-:Y:S05]  /*7210*/  BRA `(.L_x_147) ;  /* 0xffffffbc00907947 */ /* 0x000fea000383ffff */
.L_x_58:
[----:B------:R-:W-:-:S07]  /*7220*/  MOV R0, UR5 ;  /* 0x0000000500007c02 */ /* 0x000fce0008000f00 */
.L_x_148:
[----:B-1----:R1:W2:Y:S02]  /*7230*/  SYNCS.PHASECHK.TRANS64.TRYWAIT P0, [R0+URZ], R3 ;  /* 0x00000003000075a7 */ /* 0x0022a400080011ff */
[----:B--2---:R-:W-:Y:S05]  /*7240*/  @!P0 NANOSLEEP.SYNCS 0x989680 ;  /* 0x009896800000895d */ /* 0x004fea0003900000 */
[----:B------:R-:W2:Y:S02]  /*7250*/  @!P0 SYNCS.PHASECHK.TRANS64 P0, [R0+URZ], R3 ;  /* 0x00000003000085a7 */ /* 0x000ea400080010ff */
[----:B--2---:R-:W-:Y:S05]  /*7260*/  @!P0 BRA `(.L_x_148) ;  /* 0xfffffffc00f08947 */ /* 0x004fea000383ffff */
[----:B------:R-:W-:Y:S05]  /*7270*/  BRA `(.L_x_149) ;  /* 0xffffffbc009c7947 */ /* 0x000fea000383ffff */
.L_x_59:
[----:B------:R-:W-:-:S07]  /*7280*/  MOV R0, UR5 ;  /* 0x0000000500007c02 */ /* 0x000fce0008000f00 */
.L_x_150:
[----:B-1----:R1:W2:Y:S02]  /*7290*/  SYNCS.PHASECHK.TRANS64.TRYWAIT P0, [R0+URZ], R3 ;  /* 0x00000003000075a7 */ /* 0x0022a400080011ff */
[----:B--2---:R-:W-:Y:S05]  /*72a0*/  @!P0 NANOSLEEP.SYNCS 0x989680 ;  /* 0x009896800000895d */ /* 0x004fea0003900000 */
[----:B------:R-:W2:Y:S02]  /*72b0*/  @!P0 SYNCS.PHASECHK.TRANS64 P0, [R0+URZ], R3 ;  /* 0x00000003000085a7 */ /* 0x000ea400080010ff */
[----:B--2---:R-:W-:Y:S05]  /*72c0*/  @!P0 BRA `(.L_x_150) ;  /* 0xfffffffc00f08947 */ /* 0x004fea000383ffff */
[----:B------:R-:W-:Y:S05]  /*72d0*/  BRA `(.L_x_151) ;  /* 0xffffffbc00a87947 */ /* 0x000fea000383ffff */
.L_x_60:
[----:B------:R-:W-:-:S07]  /*72e0*/  MOV R0, UR5 ;  /* 0x0000000500007c02 */ /* 0x000fce0008000f00 */
.L_x_152:
[----:B-1----:R1:W2:Y:S02]  /*72f0*/  SYNCS.PHASECHK.TRANS64.TRYWAIT P0, [R0+URZ], R3 ;  /* 0x00000003000075a7 */ /* 0x0022a400080011ff */
[----:B--2---:R-:W-:Y:S05]  /*7300*/  @!P0 NANOSLEEP.SYNCS 0x989680 ;  /* 0x009896800000895d */ /* 0x004fea0003900000 */
[----:B------:R-:W2:Y:S02]  /*7310*/  @!P0 SYNCS.PHASECHK.TRANS64 P0, [R0+URZ], R3 ;  /* 0x00000003000085a7 */ /* 0x000ea400080010ff */
[----:B--2---:R-:W-:Y:S05]  /*7320*/  @!P0 BRA `(.L_x_152) ;  /* 0xfffffffc00f08947 */ /* 0x004fea000383ffff */
[----:B------:R-:W-:Y:S05]  /*7330*/  BRA `(.L_x_153) ;  /* 0xffffffbc00b47947 */ /* 0x000fea000383ffff */
.L_x_61:
[----:B------:R-:W-:-:S07]  /*7340*/  MOV R0, UR5 ;  /* 0x0000000500007c02 */ /* 0x000fce0008000f00 */
.L_x_154:
[----:B-1----:R1:W2:Y:S02]  /*7350*/  SYNCS.PHASECHK.TRANS64.TRYWAIT P0, [R0+URZ], R3 ;  /* 0x00000003000075a7 */ /* 0x0022a400080011ff */
[----:B--2---:R-:W-:Y:S05]  /*7360*/  @!P0 NANOSLEEP.SYNCS 0x989680 ;  /* 0x009896800000895d */ /* 0x004fea0003900000 */
[----:B------:R-:W2:Y:S02]  /*7370*/  @!P0 SYNCS.PHASECHK.TRANS64 P0, [R0+URZ], R3 ;  /* 0x00000003000085a7 */ /* 0x000ea400080010ff */
[----:B--2---:R-:W-:Y:S05]  /*7380*/  @!P0 BRA `(.L_x_154) ;  /* 0xfffffffc00f08947 */ /* 0x004fea000383ffff */
[----:B------:R-:W-:Y:S05]  /*7390*/  BRA `(.L_x_155) ;  /* 0xffffffbc00c07947 */ /* 0x000fea000383ffff */
.L_x_62:
[----:B------:R-:W-:-:S07]  /*73a0*/  MOV R0, UR5 ;  /* 0x0000000500007c02 */ /* 0x000fce0008000f00 */
.L_x_156:
[----:B-1----:R1:W2:Y:S02]  /*73b0*/  SYNCS.PHASECHK.TRANS64.TRYWAIT P0, [R0+URZ], R3 ;  /* 0x00000003000075a7 */ /* 0x0022a400080011ff */
[----:B--2---:R-:W-:Y:S05]  /*73c0*/  @!P0 NANOSLEEP.SYNCS 0x989680 ;  /* 0x009896800000895d */ /* 0x004fea0003900000 */
[----:B------:R-:W2:Y:S02]  /*73d0*/  @!P0 SYNCS.PHASECHK.TRANS64 P0, [R0+URZ], R3 ;  /* 0x00000003000085a7 */ /* 0x000ea400080010ff */
[----:B--2---:R-:W-:Y:S05]  /*73e0*/  @!P0 BRA `(.L_x_156) ;  /* 0xfffffffc00f08947 */ /* 0x004fea000383ffff */
[----:B------:R-:W-:Y:S05]  /*73f0*/  BRA `(.L_x_157) ;  /* 0xffffffbc00cc7947 */ /* 0x000fea000383ffff */
.L_x_63:
[----:B------:R-:W-:-:S07]  /*7400*/  MOV R0, UR5 ;  /* 0x0000000500007c02 */ /* 0x000fce0008000f00 */
.L_x_158:
[----:B-1----:R1:W2:Y:S02]  /*7410*/  SYNCS.PHASECHK.TRANS64.TRYWAIT P0, [R0+URZ], R3 ;  /* 0x00000003000075a7 */ /* 0x0022a400080011ff */
[----:B--2---:R-:W-:Y:S05]  /*7420*/  @!P0 NANOSLEEP.SYNCS 0x989680 ;  /* 0x009896800000895d */ /* 0x004fea0003900000 */
[----:B------:R-:W2:Y:S02]  /*7430*/  @!P0 SYNCS.PHASECHK.TRANS64 P0, [R0+URZ], R3 ;  /* 0x00000003000085a7 */ /* 0x000ea400080010ff */
[----:B--2---:R-:W-:Y:S05]  /*7440*/  @!P0 BRA `(.L_x_158) ;  /* 0xfffffffc00f08947 */ /* 0x004fea000383ffff */
[----:B------:R-:W-:Y:S05]  /*7450*/  BRA `(.L_x_159) ;  /* 0xffffffbc00d87947 */ /* 0x000fea000383ffff */
.L_x_64:
[----:B------:R-:W-:-:S07]  /*7460*/  MOV R0, UR5 ;  /* 0x0000000500007c02 */ /* 0x000fce0008000f00 */
.L_x_160:
[----:B-1----:R1:W2:Y:S02]  /*7470*/  SYNCS.PHASECHK.TRANS64.TRYWAIT P0, [R0+URZ], R3 ;  /* 0x00000003000075a7 */ /* 0x0022a400080011ff */
[----:B--2---:R-:W-:Y:S05]  /*7480*/  @!P0 NANOSLEEP.SYNCS 0x989680 ;  /* 0x009896800000895d */ /* 0x004fea0003900000 */
[----:B------:R-:W2:Y:S02]  /*7490*/  @!P0 SYNCS.PHASECHK.TRANS64 P0, [R0+URZ], R3 ;  /* 0x00000003000085a7 */ /* 0x000ea400080010ff */
[----:B--2---:R-:W-:Y:S05]  /*74a0*/  @!P0 BRA `(.L_x_160) ;  /* 0xfffffffc00f08947 */ /* 0x004fea000383ffff */
[----:B------:R-:W-:Y:S05]  /*74b0*/  BRA `(.L_x_161) ;  /* 0xffffffbc00e47947 */ /* 0x000fea000383ffff */
.L_x_67:
[----:B--2---:R2:W3:Y:S02]  /*74c0*/  SYNCS.PHASECHK.TRANS64.TRYWAIT P0, [R2+URZ+0x1e0], R5 ;  /* 0x0001e005020075a7 */ /* 0x0044e400080011ff */
[----:B---3--:R-:W-:Y:S05]  /*74d0*/  @!P0 NANOSLEEP.SYNCS 0x989680 ;  /* 0x009896800000895d */ /* 0x008fea0003900000 */
[----:B------:R-:W3:Y:S02]  /*74e0*/  @!P0 SYNCS.PHASECHK.TRANS64 P0, [R2+URZ+0x1e0], R5 ;  /* 0x0001e005020085a7 */ /* 0x000ee400080010ff */
[----:B---3--:R-:W-:Y:S05]  /*74f0*/  @!P0 BRA `(.L_x_67) ;  /* 0xfffffffc00f08947 */ /* 0x008fea000383ffff */
[----:B------:R-:W-:Y:S05]  /*7500*/  BRA `(.L_x_162) ;  /* 0xffffffc000407947 */ /* 0x000fea000383ffff */
.L_x_68:
[----:B------:R-:W-:-:S07]  /*7510*/  MOV R2, UR4 ;  /* 0x0000000400027c02 */ /* 0x000fce0008000f00 */
.L_x_163:
[----:B--2---:R2:W3:Y:S02]  /*7520*/  SYNCS.PHASECHK.TRANS64.TRYWAIT P0, [R2+URZ+0x190], R5 ;  /* 0x00019005020075a7 */ /* 0x0044e400080011ff */
[----:B---3--:R-:W-:Y:S05]  /*7530*/  @!P0 NANOSLEEP.SYNCS 0x989680 ;  /* 0x009896800000895d */ /* 0x008fea0003900000 */
[----:B------:R-:W3:Y:S02]  /*7540*/  @!P0 SYNCS.PHASECHK.TRANS64 P0, [R2+URZ+0x190], R5 ;  /* 0x00019005020085a7 */ /* 0x000ee400080010ff */
[----:B---3--:R-:W-:Y:S05]  /*7550*/  @!P0 BRA `(.L_x_163) ;  /* 0xfffffffc00f08947 */ /* 0x008fea000383ffff */
[----:B------:R-:W-:Y:S05]  /*7560*/  BRA `(.L_x_164) ;  /* 0xffffffc000507947 */ /* 0x000fea000383ffff */
.L_x_69:
[----:B--2---:R2:W3:Y:S02]  /*7570*/  SYNCS.PHASECHK.TRANS64.TRYWAIT P1, [R2+URZ+0x180], R5 ;  /* 0x00018005020075a7 */ /* 0x0044e400080211ff */
[----:B---3--:R-:W-:Y:S05]  /*7580*/  @!P1 NANOSLEEP.SYNCS 0x989680 ;  /* 0x009896800000995d */ /* 0x008fea0003900000 */
[----:B------:R-:W3:Y:S02]  /*7590*/  @!P1 SYNCS.PHASECHK.TRANS64 P1, [R2+URZ+0x180], R5 ;  /* 0x00018005020095a7 */ /* 0x000ee400080210ff */
[----:B---3--:R-:W-:Y:S05]  /*75a0*/  @!P1 BRA `(.L_x_69) ;  /* 0xfffffffc00f09947 */ /* 0x008fea000383ffff */
[----:B------:R-:W-:Y:S05]  /*75b0*/  BRA `(.L_x_165) ;  /* 0xffffffc000807947 */ /* 0x000fea000383ffff */
.L_x_72:
[----:B------:R-:W-:-:S07]  /*75c0*/  MOV R0, UR4 ;  /* 0x0000000400007c02 */ /* 0x000fce0008000f00 */
.L_x_166:
[----:B--2---:R2:W3:Y:S02]  /*75d0*/  SYNCS.PHASECHK.TRANS64.TRYWAIT P0, [R0+URZ+0x190], R3 ;  /* 0x00019003000075a7 */ /* 0x0044e400080011ff */
[----:B---3--:R-:W-:Y:S05]  /*75e0*/  @!P0 NANOSLEEP.SYNCS 0x989680 ;  /* 0x009896800000895d */ /* 0x008fea0003900000 */
[----:B------:R-:W3:Y:S02]  /*75f0*/  @!P0 SYNCS.PHASECHK.TRANS64 P0, [R0+URZ+0x190], R3 ;  /* 0x00019003000085a7 */ /* 0x000ee400080010ff */
[----:B---3--:R-:W-:Y:S05]  /*7600*/  @!P0 BRA `(.L_x_166) ;  /* 0xfffffffc00f08947 */ /* 0x008fea000383ffff */
[----:B------:R-:W-:Y:S05]  /*7610*/  BRA `(.L_x_71) ;  /* 0xffffffc000d47947 */ /* 0x000fea000383ffff */
.L_x_79:
[----:B-1----:R1:W2:Y:S02]  /*7620*/  SYNCS.PHASECHK.TRANS64.TRYWAIT P1, [R0+URZ+0x180], R5 ;  /* 0x00018005000075a7 */ /* 0x0022a400080211ff */
[----:B--2---:R-:W-:Y:S05]  /*7630*/  @!P1 NANOSLEEP.SYNCS 0x989680 ;  /* 0x009896800000995d */ /* 0x004fea0003900000 */
[----:B------:R-:W2:Y:S02]  /*7640*/  @!P1 SYNCS.PHASECHK.TRANS64 P1, [R0+URZ+0x180], R5 ;  /* 0x00018005000095a7 */ /* 0x000ea400080210ff */
[----:B--2---:R-:W-:Y:S05]  /*7650*/  @!P1 BRA `(.L_x_79) ;  /* 0xfffffffc00f09947 */ /* 0x004fea000383ffff */
[----:B------:R-:W-:Y:S05]  /*7660*/  BRA `(.L_x_167) ;  /* 0xffffffc800487947 */ /* 0x000fea000383ffff */
.L_x_80:
[----:B------:R-:W-:-:S07]  /*7670*/  MOV R3, UR31 ;  /* 0x0000001f00037c02 */ /* 0x000fce0008000f00 */
.L_x_168:
[----:B-1----:R1:W2:Y:S02]  /*7680*/  SYNCS.PHASECHK.TRANS64.TRYWAIT P0, [R3+URZ+0x1c0], R0 ;  /* 0x0001c000030075a7 */ /* 0x0022a400080011ff */
[----:B--2---:R-:W-:Y:S05]  /*7690*/  @!P0 NANOSLEEP.SYNCS 0x989680 ;  /* 0x009896800000895d */ /* 0x004fea0003900000 */
[----:B------:R-:W2:Y:S02]  /*76a0*/  @!P0 SYNCS.PHASECHK.TRANS64 P0, [R3+URZ+0x1c0], R0 ;  /* 0x0001c000030085a7 */ /* 0x000ea400080010ff */
[----:B--2---:R-:W-:Y:S05]  /*76b0*/  @!P0 BRA `(.L_x_168) ;  /* 0xfffffffc00f08947 */ /* 0x004fea000383ffff */
[----:B------:R-:W-:Y:S05]  /*76c0*/  BRA `(.L_x_169) ;  /* 0xffffffc800987947 */ /* 0x000fea000383ffff */
.L_x_83:
[----:B------:R-:W-:Y:S07]  /*76d0*/  MOV R0, UR5 ;  /* 0x0000000500007c02 */ /* 0x000fee0008000f00 */
.L_x_170:
[----:B-1----:R1:W2:Y:S02]  /*76e0*/  SYNCS.PHASECHK.TRANS64.TRYWAIT P0, [R0+URZ], R3 ;  /* 0x00000003000075a7 */ /* 0x0022a400080011ff */
[----:B--2---:R-:W-:Y:S05]  /*76f0*/  @!P0 NANOSLEEP.SYNCS 0x989680 ;  /* 0x009896800000895d */ /* 0x004fea0003900000 */
[----:B------:R-:W2:Y:S02]  /*7700*/  @!P0 SYNCS.PHASECHK.TRANS64 P0, [R0+URZ], R3 ;  /* 0x00000003000085a7 */ /* 0x000ea400080010ff */
[----:B--2---:R-:W-:Y:S05]  /*7710*/  @!P0 BRA `(.L_x_170) ;  /* 0xfffffffc00f08947 */ /* 0x004fea000383ffff */
[----:B------:R-:W-:Y:S05]  /*7720*/  BRA `(.L_x_82) ;  /* 0xffffffc800b47947 */ /* 0x000fea000383ffff */
.L_x_86:
[----:B------:R-:W-:-:S07]  /*7730*/  MOV R0, UR4 ;  /* 0x0000000400007c02 */ /* 0x000fce0008000f00 */
.L_x_171:
[----:B--2---:R2:W4:Y:S02]  /*7740*/  SYNCS.PHASECHK.TRANS64.TRYWAIT P0, [R0+URZ], R3 ;  /* 0x00000003000075a7 */ /* 0x00452400080011ff */
[----:B----4-:R-:W-:Y:S05]  /*7750*/  @!P0 NANOSLEEP.SYNCS 0x989680 ;  /* 0x009896800000895d */ /* 0x010fea0003900000 */
[----:B------:R-:W4:Y:S02]  /*7760*/  @!P0 SYNCS.PHASECHK.TRANS64 P0, [R0+URZ], R3 ;  /* 0x00000003000085a7 */ /* 0x000f2400080010ff */
[----:B----4-:R-:W-:Y:S05]  /*7770*/  @!P0 BRA `(.L_x_171) ;  /* 0xfffffffc00f08947 */ /* 0x010fea000383ffff */
[----:B------:R-:W-:Y:S05]  /*7780*/  BRA `(.L_x_172) ;  /* 0xffffffcc00907947 */ /* 0x000fea000383ffff */
.L_x_87:
[----:B------:R-:W-:-:S07]  /*7790*/  MOV R0, UR5 ;  /* 0x0000000500007c02 */ /* 0x000fce0008000f00 */
.L_x_173:
[----:B-1----:R1:W2:Y:S02]  /*77a0*/  SYNCS.PHASECHK.TRANS64.TRYWAIT P0, [R0+URZ], R3 ;  /* 0x00000003000075a7 */ /* 0x0022a400080011ff */
[----:B--2---:R-:W-:Y:S05]  /*77b0*/  @!P0 NANOSLEEP.SYNCS 0x989680 ;  /* 0x009896800000895d */ /* 0x004fea0003900000 */
[----:B------:R-:W2:Y:S02]  /*77c0*/  @!P0 SYNCS.PHASECHK.TRANS64 P0, [R0+URZ], R3 ;  /* 0x00000003000085a7 */ /* 0x000ea400080010ff */
[----:B--2---:R-:W-:Y:S05]  /*77d0*/  @!P0 BRA `(.L_x_173) ;  /* 0xfffffffc00f08947 */ /* 0x004fea000383ffff */
[----:B------:R-:W-:Y:S05]  /*77e0*/  BRA `(.L_x_174) ;  /* 0xffffffcc009c7947 */ /* 0x000fea000383ffff */
.L_x_88:
[----:B------:R-:W-:-:S07]  /*77f0*/  MOV R0, UR5 ;  /* 0x0000000500007c02 */ /* 0x000fce0008000f00 */
.L_x_175:
[----:B-1----:R1:W2:Y:S02]  /*7800*/  SYNCS.PHASECHK.TRANS64.TRYWAIT P0, [R0+URZ], R3 ;  /* 0x00000003000075a7 */ /* 0x0022a400080011ff */
[----:B--2---:R-:W-:Y:S05]  /*7810*/  @!P0 NANOSLEEP.SYNCS 0x989680 ;  /* 0x009896800000895d */ /* 0x004fea0003900000 */
[----:B------:R-:W2:Y:S02]  /*7820*/  @!P0 SYNCS.PHASECHK.TRANS64 P0, [R0+URZ], R3 ;  /* 0x00000003000085a7 */ /* 0x000ea400080010ff */
[----:B--2---:R-:W-:Y:S05]  /*7830*/  @!P0 BRA `(.L_x_175) ;  /* 0xfffffffc00f08947 */ /* 0x004fea000383ffff */
[----:B------:R-:W-:Y:S05]  /*7840*/  BRA `(.L_x_176) ;  /* 0xffffffcc00a87947 */ /* 0x000fea000383ffff */
.L_x_89:
[----:B------:R-:W-:-:S07]  /*7850*/  MOV R0, UR4 ;  /* 0x0000000400007c02 */ /* 0x000fce0008000f00 */
.L_x_177:
[----:B-1----:R1:W2:Y:S02]  /*7860*/  SYNCS.PHASECHK.TRANS64.TRYWAIT P0, [R0+URZ], R3 ;  /* 0x00000003000075a7 */ /* 0x0022a400080011ff */
[----:B--2---:R-:W-:Y:S05]  /*7870*/  @!P0 NANOSLEEP.SYNCS 0x989680 ;  /* 0x009896800000895d */ /* 0x004fea0003900000 */
[----:B------:R-:W2:Y:S02]  /*7880*/  @!P0 SYNCS.PHASECHK.TRANS64 P0, [R0+URZ], R3 ;  /* 0x00000003000085a7 */ /* 0x000ea400080010ff */
[----:B--2---:R-:W-:Y:S05]  /*7890*/  @!P0 BRA `(.L_x_177) ;  /* 0xfffffffc00f08947 */ /* 0x004fea000383ffff */
[----:B------:R-:W-:Y:S05]  /*78a0*/  BRA `(.L_x_178) ;  /* 0xffffffcc00b47947 */ /* 0x000fea000383ffff */
.L_x_94:
[----:B--2---:R2:W3:Y:S02]  /*78b0*/  SYNCS.PHASECHK.TRANS64.TRYWAIT P0, [R3+URZ+0x180], R0 ;  /* 0x00018000030075a7 */ /* 0x0044e400080011ff */
[----:B---3--:R-:W-:Y:S05]  /*78c0*/  @!P0 NANOSLEEP.SYNCS 0x989680 ;  /* 0x009896800000895d */ /* 0x008fea0003900000 */
[----:B------:R-:W3:Y:S02]  /*78d0*/  @!P0 SYNCS.PHASECHK.TRANS64 P0, [R3+URZ+0x180], R0 ;  /* 0x00018000030085a7 */ /* 0x000ee400080010ff */
[----:B---3--:R-:W-:Y:S05]  /*78e0*/  @!P0 BRA `(.L_x_94) ;  /* 0xfffffffc00f08947 */ /* 0x008fea000383ffff */
[----:B------:R-:W-:Y:S05]  /*78f0*/  BRA `(.L_x_179) ;  /* 0xffffffd000dc7947 */ /* 0x000fea000383ffff */
.L_x_97:
[----:B------:R-:W-:Y:S07]  /*7900*/  MOV R0, UR17 ;  /* 0x0000001100007c02 */ /* 0x000fee0008000f00 */
.L_x_180:
[----:B--2---:R2:W3:Y:S02]  /*7910*/  SYNCS.PHASECHK.TRANS64.TRYWAIT P1, [R0+URZ+0x178], R3 ;  /* 0x00017803000075a7 */ /* 0x0044e400080211ff */
[----:B---3--:R-:W-:Y:S05]  /*7920*/  @!P1 NANOSLEEP.SYNCS 0x989680 ;  /* 0x009896800000995d */ /* 0x008fea0003900000 */
[----:B------:R-:W3:Y:S02]  /*7930*/  @!P1 SYNCS.PHASECHK.TRANS64 P1, [R0+URZ+0x178], R3 ;  /* 0x00017803000095a7 */ /* 0x000ee400080210ff */
[----:B---3--:R-:W-:Y:S05]  /*7940*/  @!P1 BRA `(.L_x_180) ;  /* 0xfffffffc00f09947 */ /* 0x008fea000383ffff */
[----:B------:R-:W-:Y:S05]  /*7950*/  BRA `(.L_x_96) ;  /* 0xffffffd800507947 */ /* 0x000fea000383ffff */
.L_x_100:
[----:B--2---:R-:W-:Y:S07]  /*7960*/  MOV R3, UR17 ;  /* 0x0000001100037c02 */ /* 0x004fee0008000f00 */
.L_x_181:
[----:B--2---:R2:W3:Y:S02]  /*7970*/  SYNCS.PHASECHK.TRANS64.TRYWAIT P0, [R3+URZ+0x168], R2 ;  /* 0x00016802030075a7 */ /* 0x0044e400080011ff */
[----:B---3--:R-:W-:Y:S05]  /*7980*/  @!P0 NANOSLEEP.SYNCS 0x989680 ;  /* 0x009896800000895d */ /* 0x008fea0003900000 */
[----:B------:R-:W3:Y:S02]  /*7990*/  @!P0 SYNCS.PHASECHK.TRANS64 P0, [R3+URZ+0x168], R2 ;  /* 0x00016802030085a7 */ /* 0x000ee400080010ff */
[----:B---3--:R-:W-:Y:S05]  /*79a0*/  @!P0 BRA `(.L_x_181) ;  /* 0xfffffffc00f08947 */ /* 0x008fea000383ffff */
[----:B------:R-:W-:Y:S05]  /*79b0*/  BRA `(.L_x_182) ;  /* 0xffffffd800a47947 */ /* 0x000fea000383ffff */
.L_x_103:
[----:B-1----:R1:W2:Y:S02]  /*79c0*/  SYNCS.PHASECHK.TRANS64.TRYWAIT P0, [R8+URZ+0x180], R3 ;  /* 0x00018003080075a7 */ /* 0x0022a400080011ff */
[----:B--2---:R-:W-:Y:S05]  /*79d0*/  @!P0 NANOSLEEP.SYNCS 0x989680 ;  /* 0x009896800000895d */ /* 0x004fea0003900000 */
[----:B------:R-:W2:Y:S02]  /*79e0*/  @!P0 SYNCS.PHASECHK.TRANS64 P0, [R8+URZ+0x180], R3 ;  /* 0x00018003080085a7 */ /* 0x000ea400080010ff */
[----:B--2---:R-:W-:Y:S05]  /*79f0*/  @!P0 BRA `(.L_x_103) ;  /* 0xfffffffc00f08947 */ /* 0x004fea000383ffff */
[----:B------:R-:W-:Y:S05]  /*7a00*/  BRA `(.L_x_183) ;  /* 0xffffffdc00c07947 */ /* 0x000fea000383ffff */
.L_x_109:
[----:B------:R-:W-:Y:S07]  /*7a10*/  MOV R0, UR47 ;  /* 0x0000002f00007c02 */ /* 0x000fee0008000f00 */
.L_x_184:
[----:B-1----:R1:W2:Y:S02]  /*7a20*/  SYNCS.PHASECHK.TRANS64.TRYWAIT P2, [R0+URZ+0x160], R5 ;  /* 0x00016005000075a7 */ /* 0x0022a400080411ff */
[----:B--2---:R-:W-:Y:S05]  /*7a30*/  @!P2 NANOSLEEP.SYNCS 0x989680 ;  /* 0x009896800000a95d */ /* 0x004fea0003900000 */
[----:B------:R-:W2:Y:S02]  /*7a40*/  @!P2 SYNCS.PHASECHK.TRANS64 P2, [R0+URZ+0x160], R5 ;  /* 0x000160050000a5a7 */ /* 0x000ea400080410ff */
[----:B--2---:R-:W-:Y:S05]  /*7a50*/  @!P2 BRA `(.L_x_184) ;  /* 0xfffffffc00f0a947 */ /* 0x004fea000383ffff */
[----:B------:R-:W-:Y:S05]  /*7a60*/  BRA `(.L_x_108) ;  /* 0xffffffe800507947 */ /* 0x000fea000383ffff */
.L_x_111:
[----:B------:R-:W-:Y:S07]  /*7a70*/  MOV R0, UR46 ;  /* 0x0000002e00007c02 */ /* 0x000fee0008000f00 */
.L_x_185:
[----:B------:R1:W1:Y:S02]  /*7a80*/  SYNCS.PHASECHK.TRANS64.TRYWAIT P1, [R0+URZ+0x1a0], R3 ;  /* 0x0001a003000075a7 */ /* 0x00026400080211ff */
[----:B-1----:R-:W-:Y:S05]  /*7a90*/  @!P1 NANOSLEEP.SYNCS 0x989680 ;  /* 0x009896800000995d */ /* 0x002fea0003900000 */
[----:B------:R-:W1:Y:S02]  /*7aa0*/  @!P1 SYNCS.PHASECHK.TRANS64 P1, [R0+URZ+0x1a0], R3 ;  /* 0x0001a003000095a7 */ /* 0x000e6400080210ff */
[----:B-1----:R-:W-:Y:S05]  /*7ab0*/  @!P1 BRA `(.L_x_185) ;  /* 0xfffffffc00f09947 */ /* 0x002fea000383ffff */
[----:B------:R-:W-:Y:S05]  /*7ac0*/  BRA `(.L_x_110) ;  /* 0xffffffe800ac7947 */ /* 0x000fea000383ffff */
        .weak           $__internal_0_$__cuda_sm10x_tcgen05_guardrail_trap_col_being_dealloced_not_returned_by_alloc
        .type           $__internal_0_$__cuda_sm10x_tcgen05_guardrail_trap_col_being_dealloced_not_returned_by_alloc,@function
        .size           $__internal_0_$__cuda_sm10x_tcgen05_guardrail_trap_col_being_dealloced_not_returned_by_alloc,($__internal_1_$__cuda_sm10x_tcgen05_guardrail_trap_phase_invalid_during_alloc - $__internal_0_$__cuda_sm10x_tcgen05_guardrail_trap_col_being_dealloced_not_returned_by_alloc)
$__internal_0_$__cuda_sm10x_tcgen05_guardrail_trap_col_being_dealloced_not_returned_by_alloc:
[----:B------:R-:W-:Y:S05]  /*7ad0*/  BPT.TRAP 0x1 ;  /* 0x000000040000795c */ /* 0x000fea0000300000 */
[----:B------:R-:W-:-:S04]  /*7ae0*/  HFMA2 R3, -RZ, RZ, 0, 0 ;  /* 0x00000000ff037431 */ /* 0x000fc800000001ff */
[----:B------:R-:W-:Y:S05]  /*7af0*/  RET.REL.NODEC R2 `(_ZN7cutlass13device_kernelINS_4gemm6kernel13GemmUniversalIN4cute5tupleIJiiiiEEENS1_10collective13CollectiveMmaINS1_35MainloopSm100TmaUmmaWarpSpecializedILi22ELi2ELi4ENS5_IJNS4_1CILi2EEENSA_ILi1EEESC_EEEEENS5_IJNSA_ILi64EEENSA_ILi16EEENSA_ILi128EEEEEEaNS5_IJlSC_lEEEaSJ_NS4_8TiledMMAINS4_8MMA_AtomIJNS4_15SM100_MMA_S8_SSIaaiLi64ELi16ELNS4_4UMMA5MajorE0ELSO_0ELNSN_8SaturateE0EEEEEENS4_6LayoutINS5_IJSC_SC_SC_EEENS5_IJNSA_ILi0EEESU_SU_EEEEENS5_IJNS4_10UnderscoreESX_SX_EEEEENS4_13SM90_TMA_LOADENS4_14ComposedLayoutINS4_7SwizzleILi3ELi4ELi3EEENS4_18smem_ptr_flag_bitsILi8EEENSS_INS5_IJNSA_ILi8EEESH_EEENS5_IJSH_SC_EEEEEEEvNS4_8identityENS4_23SM90_TMA_LOAD_MULTICASTES1A_vS1B_EENS_8epilogue10collective18CollectiveEpilogueINS1E_23Sm100TmaWarpSpecializedILi1ELi1ELi8ELb0ELb0EEEJSI_NS5_IJNSS_ISF_SC_EENSS_ISG_SC_EEEEEaSJ_aSJ_NS1E_6fusion15FusionCallbacksIS1I_NS1M_17LinearCombinationIaiaiLNS_15FloatRoundStyleE2EEESI_S1L_JEEENS4_5SM1004TMEM4LOAD25SM100_TMEM_LOAD_16dp32b8xES10_NS11_INS12_ILi0ELi4ELi3EEES15_NSS_INS5_IJS16_SG_EEENS5_IJSG_SC_EEEEEEENS4_39AutoVectorizingCopyWithAssumedAlignmentILi128EEENS4_14SM90_TMA_STOREES20_S22_S22_EEEvvEEEEvNT_6ParamsE) ;  /* 0xffffff8402407950 */ /* 0x000fea0003c3ffff */
        .weak           $__internal_1_$__cuda_sm10x_tcgen05_guardrail_trap_phase_invalid_during_alloc
        .type           $__internal_1_$__cuda_sm10x_tcgen05_guardrail_trap_phase_invalid_during_alloc,@function
        .size           $__internal_1_$__cuda_sm10x_tcgen05_guardrail_trap_phase_invalid_during_alloc,($__internal_2_$__cuda_sm10x_tcgen05_guardrail_trap_unallocated_columns_being_dealloced - $__internal_1_$__cuda_sm10x_tcgen05_guardrail_trap_phase_invalid_during_alloc)
$__internal_1_$__cuda_sm10x_tcgen05_guardrail_trap_phase_invalid_during_alloc:
[----:B------:R-:W-:Y:S05]  /*7b00*/  BPT.TRAP 0x1 ;  /* 0x000000040000795c */ /* 0x000fea0000300000 */
[----:B------:R-:W-:-:S04]  /*7b10*/  MOV R5, 0x0 ;  /* 0x0000000000057802 */ /* 0x000fc80000000f00 */
[----:B------:R-:W-:Y:S05]  /*7b20*/  RET.REL.NODEC R4 `(_ZN7cutlass13device_kernelINS_4gemm6kernel13GemmUniversalIN4cute5tupleIJiiiiEEENS1_10collective13CollectiveMmaINS1_35MainloopSm100TmaUmmaWarpSpecializedILi22ELi2ELi4ENS5_IJNS4_1CILi2EEENSA_ILi1EEESC_EEEEENS5_IJNSA_ILi64EEENSA_ILi16EEENSA_ILi128EEEEEEaNS5_IJlSC_lEEEaSJ_NS4_8TiledMMAINS4_8MMA_AtomIJNS4_15SM100_MMA_S8_SSIaaiLi64ELi16ELNS4_4UMMA5MajorE0ELSO_0ELNSN_8SaturateE0EEEEEENS4_6LayoutINS5_IJSC_SC_SC_EEENS5_IJNSA_ILi0EEESU_SU_EEEEENS5_IJNS4_10UnderscoreESX_SX_EEEEENS4_13SM90_TMA_LOADENS4_14ComposedLayoutINS4_7SwizzleILi3ELi4ELi3EEENS4_18smem_ptr_flag_bitsILi8EEENSS_INS5_IJNSA_ILi8EEESH_EEENS5_IJSH_SC_EEEEEEEvNS4_8identityENS4_23SM90_TMA_LOAD_MULTICASTES1A_vS1B_EENS_8epilogue10collective18CollectiveEpilogueINS1E_23Sm100TmaWarpSpecializedILi1ELi1ELi8ELb0ELb0EEEJSI_NS5_IJNSS_ISF_SC_EENSS_ISG_SC_EEEEEaSJ_aSJ_NS1E_6fusion15FusionCallbacksIS1I_NS1M_17LinearCombinationIaiaiLNS_15FloatRoundStyleE2EEESI_S1L_JEEENS4_5SM1004TMEM4LOAD25SM100_TMEM_LOAD_16dp32b8xES10_NS11_INS12_ILi0ELi4ELi3EEES15_NSS_INS5_IJS16_SG_EEENS5_IJSG_SC_EEEEEEENS4_39AutoVectorizingCopyWithAssumedAlignmentILi128EEENS4_14SM90_TMA_STOREES20_S22_S22_EEEvvEEEEvNT_6ParamsE) ;  /* 0xffffff8404347950 */ /* 0x000fea0003c3ffff */
        .weak           $__internal_2_$__cuda_sm10x_tcgen05_guardrail_trap_unallocated_columns_being_dealloced
        .type           $__internal_2_$__cuda_sm10x_tcgen05_guardrail_trap_unallocated_columns_being_dealloced,@function
        .size           $__internal_2_$__cuda_sm10x_tcgen05_guardrail_trap_unallocated_columns_being_dealloced,(.L_x_187 - $__internal_2_$__cuda_sm10x_tcgen05_guardrail_trap_unallocated_columns_being_dealloced)
$__internal_2_$__cuda_sm10x_tcgen05_guardrail_trap_unallocated_columns_being_dealloced:
[----:B------:R-:W-:Y:S05]  /*7b30*/  BPT.TRAP 0x1 ;  /* 0x000000040000795c */ /* 0x000fea0000300000 */
[----:B------:R-:W-:-:S04]  /*7b40*/  HFMA2 R3, -RZ, RZ, 0, 0 ;  /* 0x00000000ff037431 */ /* 0x000fc800000001ff */
[----:B------:R-:W-:Y:S05]  /*7b50*/  RET.REL.NODEC R2 `(_ZN7cutlass13device_kernelINS_4gemm6kernel13GemmUniversalIN4cute5tupleIJiiiiEEENS1_10collective13CollectiveMmaINS1_35MainloopSm100TmaUmmaWarpSpecializedILi22ELi2ELi4ENS5_IJNS4_1CILi2EEENSA_ILi1EEESC_EEEEENS5_IJNSA_ILi64EEENSA_ILi16EEENSA_ILi128EEEEEEaNS5_IJlSC_lEEEaSJ_NS4_8TiledMMAINS4_8MMA_AtomIJNS4_15SM100_MMA_S8_SSIaaiLi64ELi16ELNS4_4UMMA5MajorE0ELSO_0ELNSN_8SaturateE0EEEEEENS4_6LayoutINS5_IJSC_SC_SC_EEENS5_IJNSA_ILi0EEESU_SU_EEEEENS5_IJNS4_10UnderscoreESX_SX_EEEEENS4_13SM90_TMA_LOADENS4_14ComposedLayoutINS4_7SwizzleILi3ELi4ELi3EEENS4_18smem_ptr_flag_bitsILi8EEENSS_INS5_IJNSA_ILi8EEESH_EEENS5_IJSH_SC_EEEEEEEvNS4_8identityENS4_23SM90_TMA_LOAD_MULTICASTES1A_vS1B_EENS_8epilogue10collective18CollectiveEpilogueINS1E_23Sm100TmaWarpSpecializedILi1ELi1ELi8ELb0ELb0EEEJSI_NS5_IJNSS_ISF_SC_EENSS_ISG_SC_EEEEEaSJ_aSJ_NS1E_6fusion15FusionCallbacksIS1I_NS1M_17LinearCombinationIaiaiLNS_15FloatRoundStyleE2EEESI_S1L_JEEENS4_5SM1004TMEM4LOAD25SM100_TMEM_LOAD_16dp32b8xES10_NS11_INS12_ILi0ELi4ELi3EEES15_NSS_INS5_IJS16_SG_EEENS5_IJSG_SC_EEEEEEENS4_39AutoVectorizingCopyWithAssumedAlignmentILi128EEENS4_14SM90_TMA_STOREES20_S22_S22_EEEvvEEEEvNT_6ParamsE) ;  /* 0xffffff8402287950 */ /* 0x000fea0003c3ffff */
.L_x_186:
[----:B------:R-:W-:-:S00]  /*7b60*/  BRA `(.L_x_186) ;  /* 0xfffffffc00fc7947 */ /* 0x000fc0000383ffff */
[----:B------:R-:W-:-:S00]  /*7b70*/  NOP ;  /* 0x0000000000007918 */ /* 0x000fc00000000000 */
        /* <DEDUP_REMOVED lines=8> */
.L_x_187:


//--------------------- .nv.global.init           --------------------------
	.section	.nv.global.init,"aw",@progbits
.nv.global.init:
	.type		$str$26,@object
	.size		$str$26,($str$25 - $str$26)
$str$26:
        /*0000*/ 	.byte	0x2f, 0x74, 0x6d, 0x70, 0x2f, 0x63, 0x75, 0x74, 0x6c, 0x61, 0x73, 0x73, 0x5f, 0x73, 0x77, 0x65
        /*0010*/ 	.byte	0x65, 0x70, 0x5f, 0x73, 0x72, 0x63, 0x2f, 0x69, 0x6e, 0x63, 0x6c, 0x75, 0x64, 0x65, 0x2f, 0x63
        /*0020*/ 	.byte	0x75, 0x74, 0x65, 0x2f, 0x61, 0x74, 0x6f, 0x6d, 0x2f, 0x63, 0x6f, 0x70, 0x79, 0x5f, 0x74, 0x72
        /*0030*/ 	.byte	0x61, 0x69, 0x74, 0x73, 0x5f, 0x73, 0x6d, 0x31, 0x30, 0x30, 0x2e, 0x68, 0x70, 0x70, 0x00
	.type		$str$25,@object
	.size		$str$25,(__unnamed_1 - $str$25)
$str$25:
        /*003f*/ 	.byte	0x28, 0x28, 0x75, 0x69, 0x6e, 0x74, 0x33, 0x32, 0x5f, 0x74, 0x28, 0x74, 0x68, 0x72, 0x65, 0x61
        /*004f*/ 	.byte	0x64, 0x49, 0x64, 0x78, 0x2e, 0x78, 0x29, 0x20, 0x2f, 0x20, 0x33, 0x32, 0x29, 0x20, 0x25, 0x20
        /*005f*/ 	.byte	0x34, 0x29, 0x20, 0x3d, 0x3d, 0x20, 0x28, 0x28, 0x28, 0x74, 0x6d, 0x65, 0x6d, 0x5f, 0x61, 0x64
        /*006f*/ 	.byte	0x64, 0x72, 0x20, 0x3e, 0x3e, 0x20, 0x31, 0x36, 0x29, 0x20, 0x2f, 0x20, 0x33, 0x32, 0x29, 0x20
        /*007f*/ 	.byte	0x25, 0x20, 0x34, 0x29, 0x00
	.type		__unnamed_1,@object
	.size		__unnamed_1,(.L_1 - __unnamed_1)
__unnamed_1:
        /*0084*/ 	.byte	0x63, 0x6f, 0x6e, 0x73, 0x74, 0x65, 0x78, 0x70, 0x72, 0x20, 0x76, 0x6f, 0x69, 0x64, 0x20, 0x63
        /* <DEDUP_REMOVED lines=36> */
        /*02d4*/ 	.byte	0x3a, 0x3a, 0x43, 0x3c, 0x30, 0x3e, 0x3e, 0x3e, 0x3e, 0x5d, 0x00
.L_1:


//--------------------- .nv.shared._ZN7cutlass13device_kernelINS_4gemm6kernel13GemmUniversalIN4cute5tupleIJiiiiEEENS1_10collective13CollectiveMmaINS1_35MainloopSm100TmaUmmaWarpSpecializedILi22ELi2ELi4ENS5_IJNS4_1CILi2EEENSA_ILi1EEESC_EEEEENS5_IJNSA_ILi64EEENSA_ILi16EEENSA_ILi128EEEEEEaNS5_IJlSC_lEEEaSJ_NS4_8TiledMMAINS4_8MMA_AtomIJNS4_15SM100_MMA_S8_SSIaaiLi64ELi16ELNS4_4UMMA5MajorE0ELSO_0ELNSN_8SaturateE0EEEEEENS4_6LayoutINS5_IJSC_SC_SC_EEENS5_IJNSA_ILi0EEESU_SU_EEEEENS5_IJNS4_10UnderscoreESX_SX_EEEEENS4_13SM90_TMA_LOADENS4_14ComposedLayoutINS4_7SwizzleILi3ELi4ELi3EEENS4_18smem_ptr_flag_bitsILi8EEENSS_INS5_IJNSA_ILi8EEESH_EEENS5_IJSH_SC_EEEEEEEvNS4_8identityENS4_23SM90_TMA_LOAD_MULTICASTES1A_vS1B_EENS_8epilogue10collective18CollectiveEpilogueINS1E_23Sm100TmaWarpSpecializedILi1ELi1ELi8ELb0ELb0EEEJSI_NS5_IJNSS_ISF_SC_EENSS_ISG_SC_EEEEEaSJ_aSJ_NS1E_6fusion15FusionCallbacksIS1I_NS1M_17LinearCombinationIaiaiLNS_15FloatRoundStyleE2EEESI_S1L_JEEENS4_5SM1004TMEM4LOAD25SM100_TMEM_LOAD_16dp32b8xES10_NS11_INS12_ILi0ELi4ELi3EEES15_NSS_INS5_IJS16_SG_EEENS5_IJSG_SC_EEEEEEENS4_39AutoVectorizingCopyWithAssumedAlignmentILi128EEENS4_14SM90_TMA_STOREES20_S22_S22_EEEvvEEEEvNT_6ParamsE --------------------------
	.section	.nv.shared._ZN7cutlass13device_kernelINS_4gemm6kernel13GemmUniversalIN4cute5tupleIJiiiiEEENS1_10collective13CollectiveMmaINS1_35MainloopSm100TmaUmmaWarpSpecializedILi22ELi2ELi4ENS5_IJNS4_1CILi2EEENSA_ILi1EEESC_EEEEENS5_IJNSA_ILi64EEENSA_ILi16EEENSA_ILi128EEEEEEaNS5_IJlSC_lEEEaSJ_NS4_8TiledMMAINS4_8MMA_AtomIJNS4_15SM100_MMA_S8_SSIaaiLi64ELi16ELNS4_4UMMA5MajorE0ELSO_0ELNSN_8SaturateE0EEEEEENS4_6LayoutINS5_IJSC_SC_SC_EEENS5_IJNSA_ILi0EEESU_SU_EEEEENS5_IJNS4_10UnderscoreESX_SX_EEEEENS4_13SM90_TMA_LOADENS4_14ComposedLayoutINS4_7SwizzleILi3ELi4ELi3EEENS4_18smem_ptr_flag_bitsILi8EEENSS_INS5_IJNSA_ILi8EEESH_EEENS5_IJSH_SC_EEEEEEEvNS4_8identityENS4_23SM90_TMA_LOAD_MULTICASTES1A_vS1B_EENS_8epilogue10collective18CollectiveEpilogueINS1E_23Sm100TmaWarpSpecializedILi1ELi1ELi8ELb0ELb0EEEJSI_NS5_IJNSS_ISF_SC_EENSS_ISG_SC_EEEEEaSJ_aSJ_NS1E_6fusion15FusionCallbacksIS1I_NS1M_17LinearCombinationIaiaiLNS_15FloatRoundStyleE2EEESI_S1L_JEEENS4_5SM1004TMEM4LOAD25SM100_TMEM_LOAD_16dp32b8xES10_NS11_INS12_ILi0ELi4ELi3EEES15_NSS_INS5_IJS16_SG_EEENS5_IJSG_SC_EEEEEEENS4_39AutoVectorizingCopyWithAssumedAlignmentILi128EEENS4_14SM90_TMA_STOREES20_S22_S22_EEEvvEEEEvNT_6ParamsE,"aw",@nobits
	.sectionflags	@""
	.align	16
	.zero		1024


//--------------------- .nv.shared.reserved.0     --------------------------
	.section	.nv.shared.reserved.0,"aw",@nobits
	.weak		__nv_reservedSMEM_offset_0_alias
	.size		__nv_reservedSMEM_offset_0_alias, 0, 64
	.other		__nv_reservedSMEM_offset_0_alias,@"STO_CUDA_RESERVED_SHARED STV_DEFAULT"
__nv_reservedSMEM_offset_0_alias:
	.zero		0
.nv.shared.reserved.0:
	.zero		64
	.weak		__nv_reservedSMEM_tcgen05_partition
	.type		__nv_reservedSMEM_tcgen05_partition,@object
	.size		__nv_reservedSMEM_tcgen05_partition,(.L_0 - __nv_reservedSMEM_tcgen05_partition)
__nv_reservedSMEM_tcgen05_partition:
	.zero		32
.L_0:


//--------------------- .nv.global                --------------------------
	.section	.nv.global,"aw",@nobits
.nv.global:
	.type		_ZN40_INTERNAL_13fabe04_4_k_cu_759204f6_338974cute1_E,@object
	.size		_ZN40_INTERNAL_13fabe04_4_k_cu_759204f6_338974cute1_E,(_ZN40_INTERNAL_13fabe04_4_k_cu_759204f6_338974cuda3std3__45__cpo6cbeginE - _ZN40_INTERNAL_13fabe04_4_k_cu_759204f6_338974cute1_E)
_ZN40_INTERNAL_13fabe04_4_k_cu_759204f6_338974cute1_E:
	.zero		1
	.type		_ZN40_INTERNAL_13fabe04_4_k_cu_759204f6_338974cuda3std3__45__cpo6cbeginE,@object
	.size		_ZN40_INTERNAL_13fabe04_4_k_cu_759204f6_338974cuda3std3__45__cpo6cbeginE,(_ZN40_INTERNAL_13fabe04_4_k_cu_759204f6_338974cuda3std3__48in_placeE - _ZN40_INTERNAL_13fabe04_4_k_cu_759204f6_338974cuda3std3__45__cpo6cbeginE)
_ZN40_INTERNAL_13fabe04_4_k_cu_759204f6_338974cuda3std3__45__cpo6cbeginE:
	.zero		1
	.type		_ZN40_INTERNAL_13fabe04_4_k_cu_759204f6_338974cuda3std3__48in_placeE,@object
	.size		_ZN40_INTERNAL_13fabe04_4_k_cu_759204f6_338974cuda3std3__48in_placeE,(_ZN40_INTERNAL_13fabe04_4_k_cu_759204f6_338974cuda3std6ranges3__45__cpo9iter_moveE - _ZN40_INTERNAL_13fabe04_4_k_cu_759204f6_338974cuda3std3__48in_placeE)
_ZN40_INTERNAL_13fabe04_4_k_cu_759204f6_338974cuda3std3__48in_placeE:
	.zero		1
	.type		_ZN40_INTERNAL_13fabe04_4_k_cu_759204f6_338974cuda3std6ranges3__45__cpo9iter_moveE,@object
	.size		_ZN40_INTERNAL_13fabe04_4_k_cu_759204f6_338974cuda3std6ranges3__45__cpo9iter_moveE,(_ZN40_INTERNAL_13fabe04_4_k_cu_759204f6_338974cuda3std3__45__cpo5beginE - _ZN40_INTERNAL_13fabe04_4_k_cu_759204f6_338974cuda3std6ranges3__45__cpo9iter_moveE)
_ZN40_INTERNAL_13fabe04_4_k_cu_759204f6_338974cuda3std6ranges3__45__cpo9iter_moveE:
	.zero		1
	.type		_ZN40_INTERNAL_13fabe04_4_k_cu_759204f6_338974cuda3std3__45__cpo5beginE,@object
	.size		_ZN40_INTERNAL_13fabe04_4_k_cu_759204f6_338974cuda3std3__45__cpo5beginE,(_ZN40_INTERNAL_13fabe04_4_k_cu_759204f6_338974cuda3std3__442_GLOBAL__N__13fabe04_4_k_cu_759204f6_338976ignoreE - _ZN40_INTERNAL_13fabe04_4_k_cu_759204f6_338974cuda3std3__45__cpo5beginE)
_ZN40_INTERNAL_13fabe04_4_k_cu_759204f6_338974cuda3std3__45__cpo5beginE:
	.zero		1
	.type		_ZN40_INTERNAL_13fabe04_4_k_cu_759204f6_338974cuda3std3__442_GLOBAL__N__13fabe04_4_k_cu_759204f6_338976ignoreE,@object
	.size		_ZN40_INTERNAL_13fabe04_4_k_cu_759204f6_338974cuda3std3__442_GLOBAL__N__13fabe04_4_k_cu_759204f6_338976ignoreE,(_ZN40_INTERNAL_13fabe04_4_k_cu_759204f6_338974cute7productE - _ZN40_INTERNAL_13fabe04_4_k_cu_759204f6_338974cuda3std3__442_GLOBAL__N__13fabe04_4_k_cu_759204f6_338976ignoreE)
_ZN40_INTERNAL_13fabe04_4_k_cu_759204f6_338974cuda3std3__442_GLOBAL__N__13fabe04_4_k_cu_759204f6_338976ignoreE:
	.zero		1
	.type		_ZN40_INTERNAL_13fabe04_4_k_cu_759204f6_338974cute7productE,@object
	.size		_ZN40_INTERNAL_13fabe04_4_k_cu_759204f6_338974cute7productE,(_ZN40_INTERNAL_13fabe04_4_k_cu_759204f6_338974cuda3std3__45__cpo3endE - _ZN40_INTERNAL_13fabe04_4_k_cu_759204f6_338974cute7productE)
_ZN40_INTERNAL_13fabe04_4_k_cu_759204f6_338974cute7productE:
	.zero		1
	.type		_ZN40_INTERNAL_13fabe04_4_k_cu_759204f6_338974cuda3std3__45__cpo3endE,@object
	.size		_ZN40_INTERNAL_13fabe04_4_k_cu_759204f6_338974cuda3std3__45__cpo3endE,(_ZN40_INTERNAL_13fabe04_4_k_cu_759204f6_338974cuda3std3__419piecewise_constructE - _ZN40_INTERNAL_13fabe04_4_k_cu_759204f6_338974cuda3std3__45__cpo3endE)
_ZN40_INTERNAL_13fabe04_4_k_cu_759204f6_338974cuda3std3__45__cpo3endE:
	.zero		1
	.type		_ZN40_INTERNAL_13fabe04_4_k_cu_759204f6_338974cuda3std3__419piecewise_constructE,@object
	.size		_ZN40_INTERNAL_13fabe04_4_k_cu_759204f6_338974cuda3std3__419piecewise_constructE,(_ZN40_INTERNAL_13fabe04_4_k_cu_759204f6_338974cuda3std3__45__cpo4cendE - _ZN40_INTERNAL_13fabe04_4_k_cu_759204f6_338974cuda3std3__419piecewise_constructE)
_ZN40_INTERNAL_13fabe04_4_k_cu_759204f6_338974cuda3std3__419piecewise_constructE:
	.zero		1
	.type		_ZN40_INTERNAL_13fabe04_4_k_cu_759204f6_338974cuda3std3__45__cpo4cendE,@object
	.size		_ZN40_INTERNAL_13fabe04_4_k_cu_759204f6_338974cuda3std3__45__cpo4cendE,(_ZN40_INTERNAL_13fabe04_4_k_cu_759204f6_338974cuda3std6ranges3__45__cpo4swapE - _ZN40_INTERNAL_13fabe04_4_k_cu_759204f6_338974cuda3std3__45__cpo4cendE)
_ZN40_INTERNAL_13fabe04_4_k_cu_759204f6_338974cuda3std3__45__cpo4cendE:
	.zero		1
	.type		_ZN40_INTERNAL_13fabe04_4_k_cu_759204f6_338974cuda3std6ranges3__45__cpo4swapE,@object
	.size		_ZN40_INTERNAL_13fabe04_4_k_cu_759204f6_338974cuda3std6ranges3__45__cpo4swapE,(.L_9 - _ZN40_INTERNAL_13fabe04_4_k_cu_759204f6_338974cuda3std6ranges3__45__cpo4swapE)
_ZN40_INTERNAL_13fabe04_4_k_cu_759204f6_338974cuda3std6ranges3__45__cpo4swapE:
	.zero		1
.L_9:


//--------------------- .nv.constant0._ZN7cutlass13device_kernelINS_4gemm6kernel13GemmUniversalIN4cute5tupleIJiiiiEEENS1_10collective13CollectiveMmaINS1_35MainloopSm100TmaUmmaWarpSpecializedILi22ELi2ELi4ENS5_IJNS4_1CILi2EEENSA_ILi1EEESC_EEEEENS5_IJNSA_ILi64EEENSA_ILi16EEENSA_ILi128EEEEEEaNS5_IJlSC_lEEEaSJ_NS4_8TiledMMAINS4_8MMA_AtomIJNS4_15SM100_MMA_S8_SSIaaiLi64ELi16ELNS4_4UMMA5MajorE0ELSO_0ELNSN_8SaturateE0EEEEEENS4_6LayoutINS5_IJSC_SC_SC_EEENS5_IJNSA_ILi0EEESU_SU_EEEEENS5_IJNS4_10UnderscoreESX_SX_EEEEENS4_13SM90_TMA_LOADENS4_14ComposedLayoutINS4_7SwizzleILi3ELi4ELi3EEENS4_18smem_ptr_flag_bitsILi8EEENSS_INS5_IJNSA_ILi8EEESH_EEENS5_IJSH_SC_EEEEEEEvNS4_8identityENS4_23SM90_TMA_LOAD_MULTICASTES1A_vS1B_EENS_8epilogue10collective18CollectiveEpilogueINS1E_23Sm100TmaWarpSpecializedILi1ELi1ELi8ELb0ELb0EEEJSI_NS5_IJNSS_ISF_SC_EENSS_ISG_SC_EEEEEaSJ_aSJ_NS1E_6fusion15FusionCallbacksIS1I_NS1M_17LinearCombinationIaiaiLNS_15FloatRoundStyleE2EEESI_S1L_JEEENS4_5SM1004TMEM4LOAD25SM100_TMEM_LOAD_16dp32b8xES10_NS11_INS12_ILi0ELi4ELi3EEES15_NSS_INS5_IJS16_SG_EEENS5_IJSG_SC_EEEEEEENS4_39AutoVectorizingCopyWithAssumedAlignmentILi128EEENS4_14SM90_TMA_STOREES20_S22_S22_EEEvvEEEEvNT_6ParamsE --------------------------
	.section	.nv.constant0._ZN7cutlass13device_kernelINS_4gemm6kernel13GemmUniversalIN4cute5tupleIJiiiiEEENS1_10collective13CollectiveMmaINS1_35MainloopSm100TmaUmmaWarpSpecializedILi22ELi2ELi4ENS5_IJNS4_1CILi2EEENSA_ILi1EEESC_EEEEENS5_IJNSA_ILi64EEENSA_ILi16EEENSA_ILi128EEEEEEaNS5_IJlSC_lEEEaSJ_NS4_8TiledMMAINS4_8MMA_AtomIJNS4_15SM100_MMA_S8_SSIaaiLi64ELi16ELNS4_4UMMA5MajorE0ELSO_0ELNSN_8SaturateE0EEEEEENS4_6LayoutINS5_IJSC_SC_SC_EEENS5_IJNSA_ILi0EEESU_SU_EEEEENS5_IJNS4_10UnderscoreESX_SX_EEEEENS4_13SM90_TMA_LOADENS4_14ComposedLayoutINS4_7SwizzleILi3ELi4ELi3EEENS4_18smem_ptr_flag_bitsILi8EEENSS_INS5_IJNSA_ILi8EEESH_EEENS5_IJSH_SC_EEEEEEEvNS4_8identityENS4_23SM90_TMA_LOAD_MULTICASTES1A_vS1B_EENS_8epilogue10collective18CollectiveEpilogueINS1E_23Sm100TmaWarpSpecializedILi1ELi1ELi8ELb0ELb0EEEJSI_NS5_IJNSS_ISF_SC_EENSS_ISG_SC_EEEEEaSJ_aSJ_NS1E_6fusion15FusionCallbacksIS1I_NS1M_17LinearCombinationIaiaiLNS_15FloatRoundStyleE2EEESI_S1L_JEEENS4_5SM1004TMEM4LOAD25SM100_TMEM_LOAD_16dp32b8xES10_NS11_INS12_ILi0ELi4ELi3EEES15_NSS_INS5_IJS16_SG_EEENS5_IJSG_SC_EEEEEEENS4_39AutoVectorizingCopyWithAssumedAlignmentILi128EEENS4_14SM90_TMA_STOREES20_S22_S22_EEEvvEEEEvNT_6ParamsE,"a",@progbits
	.sectionflags	@""
	.align	4
.nv.constant0._ZN7cutlass13device_kernelINS_4gemm6kernel13GemmUniversalIN4cute5tupleIJiiiiEEENS1_10collective13CollectiveMmaINS1_35MainloopSm100TmaUmmaWarpSpecializedILi22ELi2ELi4ENS5_IJNS4_1CILi2EEENSA_ILi1EEESC_EEEEENS5_IJNSA_ILi64EEENSA_ILi16EEENSA_ILi128EEEEEEaNS5_IJlSC_lEEEaSJ_NS4_8TiledMMAINS4_8MMA_AtomIJNS4_15SM100_MMA_S8_SSIaaiLi64ELi16ELNS4_4UMMA5MajorE0ELSO_0ELNSN_8SaturateE0EEEEEENS4_6LayoutINS5_IJSC_SC_SC_EEENS5_IJNSA_ILi0EEESU_SU_EEEEENS5_IJNS4_10UnderscoreESX_SX_EEEEENS4_13SM90_TMA_LOADENS4_14ComposedLayoutINS4_7SwizzleILi3ELi4ELi3EEENS4_18smem_ptr_flag_bitsILi8EEENSS_INS5_IJNSA_ILi8EEESH_EEENS5_IJSH_SC_EEEEEEEvNS4_8identityENS4_23SM90_TMA_LOAD_MULTICASTES1A_vS1B_EENS_8epilogue10collective18CollectiveEpilogueINS1E_23Sm100TmaWarpSpecializedILi1ELi1ELi8ELb0ELb0EEEJSI_NS5_IJNSS_ISF_SC_EENSS_ISG_SC_EEEEEaSJ_aSJ_NS1E_6fusion15FusionCallbacksIS1I_NS1M_17LinearCombinationIaiaiLNS_15FloatRoundStyleE2EEESI_S1L_JEEENS4_5SM1004TMEM4LOAD25SM100_TMEM_LOAD_16dp32b8xES10_NS11_INS12_ILi0ELi4ELi3EEES15_NSS_INS5_IJS16_SG_EEENS5_IJSG_SC_EEEEEEENS4_39AutoVectorizingCopyWithAssumedAlignmentILi128EEENS4_14SM90_TMA_STOREES20_S22_S22_EEEvvEEEEvNT_6ParamsE:
	.zero		2944


//--------------------- SYMBOLS --------------------------

	.type		.nv.reservedSmem.offset0,@object
	.size		.nv.reservedSmem.offset0,0x4
	.type		.nv.reservedSmem.cap,@object
	.size		.nv.reservedSmem.cap,0x4
	.type		__assertfail,@function
